	.target	sm_100a

	.elftype	@"ET_EXEC"


//--------------------- .note.nv.tkinfo           --------------------------
	.section	.note.nv.tkinfo,"",@"SHT_NOTE"
	.sectionflags	@"SHF_NOTE_NV_TKINFO"
	.tkinfo
        /*0018*/ 	.word	0x00000081
        /*0030*/ 	.string	""
        /*0030*/ 	.string	"ptxas-blackwell"
        /*0030*/ 	.string	"Cuda compilation tools, release 12.9, V12.9.86"
        /*0030*/ 	.string	"Build cuda_12.9.r12.9/compiler.36037853_0"
        /*0030*/ 	.string	"-v  -suppress-debug-info  -lineinfo  -arch sm_100a "



//--------------------- .note.nv.cuver            --------------------------
	.section	.note.nv.cuver,"",@"SHT_NOTE"
	.sectionflags	@"SHF_NOTE_NV_CUVER"
        /*0018*/ 	.short	0x0001
        /*001a*/ 	.short	0x0064
        /*001c*/ 	.short	0x0001
        /*001e*/ 	.short	0x0000
        /*0020*/ 	.short	0x0001
        /*0022*/ 	.short	0x0000


//--------------------- .nv.info                  --------------------------
	.section	.nv.info,"",@"SHT_CUDA_INFO"
	.align	4


	//----- nvinfo : EIATTR_REGCOUNT
	.align		4
        /*0000*/ 	.byte	0x04, 0x2f
        /*0002*/ 	.short	(.L_4 - .L_3)
	.align		4
.L_3:
        /*0004*/ 	.word	index@(gluon_tcgen05)
        /*0008*/ 	.word	0x000000aa


	//----- nvinfo : EIATTR_FRAME_SIZE
	.align		4
.L_4:
        /*000c*/ 	.byte	0x04, 0x11
        /*000e*/ 	.short	(.L_6 - .L_5)
	.align		4
.L_5:
        /*0010*/ 	.word	index@($__internal_2_$__cuda_sm10x_tcgen05_guardrail_trap_unallocated_columns_being_dealloced)
        /*0014*/ 	.word	0x00000000


	//----- nvinfo : EIATTR_FRAME_SIZE
	.align		4
.L_6:
        /*0018*/ 	.byte	0x04, 0x11
        /*001a*/ 	.short	(.L_8 - .L_7)
	.align		4
.L_7:
        /*001c*/ 	.word	index@($__internal_1_$__cuda_sm10x_tcgen05_guardrail_trap_phase_invalid_during_alloc)
        /*0020*/ 	.word	0x00000000


	//----- nvinfo : EIATTR_FRAME_SIZE
	.align		4
.L_8:
        /*0024*/ 	.byte	0x04, 0x11
        /*0026*/ 	.short	(.L_10 - .L_9)
	.align		4
.L_9:
        /*0028*/ 	.word	index@($__internal_0_$__cuda_sm10x_tcgen05_guardrail_trap_col_being_dealloced_not_returned_by_alloc)
        /*002c*/ 	.word	0x00000000


	//----- nvinfo : EIATTR_FRAME_SIZE
	.align		4
.L_10:
        /*0030*/ 	.byte	0x04, 0x11
        /*0032*/ 	.short	(.L_12 - .L_11)
	.align		4
.L_11:
        /*0034*/ 	.word	index@(gluon_tcgen05)
        /*0038*/ 	.word	0x00000000


	//----- nvinfo : EIATTR_MIN_STACK_SIZE
	.align		4
.L_12:
        /*003c*/ 	.byte	0x04, 0x12
        /*003e*/ 	.short	(.L_14 - .L_13)
	.align		4
.L_13:
        /*0040*/ 	.word	index@(gluon_tcgen05)
        /*0044*/ 	.word	0x00000000
.L_14:


//--------------------- .nv.info.gluon_tcgen05    --------------------------
	.section	.nv.info.gluon_tcgen05,"",@"SHT_CUDA_INFO"
	.sectionflags	@""
	.align	4


	//----- nvinfo : EIATTR_CUDA_API_VERSION
	.align		4
        /*0000*/ 	.byte	0x04, 0x37
        /*0002*/ 	.short	(.L_16 - .L_15)
.L_15:
        /*0004*/ 	.word	0x00000081


	//----- nvinfo : EIATTR_KPARAM_INFO
	.align		4
.L_16:
        /*0008*/ 	.byte	0x04, 0x17
        /*000a*/ 	.short	(.L_18 - .L_17)
.L_17:
        /*000c*/ 	.word	0x00000000
        /*0010*/ 	.short	0x000a
        /*0012*/ 	.short	0x0048
        /*0014*/ 	.byte	0x00, 0xf4, 0x21, 0x00


	//----- nvinfo : EIATTR_KPARAM_INFO
	.align		4
.L_18:
        /*0018*/ 	.byte	0x04, 0x17
        /*001a*/ 	.short	(.L_20 - .L_19)
.L_19:
        /*001c*/ 	.word	0x00000000
        /*0020*/ 	.short	0x0009
        /*0022*/ 	.short	0x0040
        /*0024*/ 	.byte	0x00, 0xf4, 0x21, 0x00


	//----- nvinfo : EIATTR_KPARAM_INFO
	.align		4
.L_20:
        /*0028*/ 	.byte	0x04, 0x17
        /*002a*/ 	.short	(.L_22 - .L_21)
.L_21:
        /*002c*/ 	.word	0x00000000
        /*0030*/ 	.short	0x0008
        /*0032*/ 	.short	0x0038
        /*0034*/ 	.byte	0x00, 0xf0, 0x21, 0x00


	//----- nvinfo : EIATTR_KPARAM_INFO
	.align		4
.L_22:
        /*0038*/ 	.byte	0x04, 0x17
        /*003a*/ 	.short	(.L_24 - .L_23)
.L_23:
        /*003c*/ 	.word	0x00000000
        /*0040*/ 	.short	0x0007
        /*0042*/ 	.short	0x0030
        /*0044*/ 	.byte	0x00, 0xf0, 0x21, 0x00


	//----- nvinfo : EIATTR_KPARAM_INFO
	.align		4
.L_24:
        /*0048*/ 	.byte	0x04, 0x17
        /*004a*/ 	.short	(.L_26 - .L_25)
.L_25:
        /*004c*/ 	.word	0x00000000
        /*0050*/ 	.short	0x0006
        /*0052*/ 	.short	0x0028
        /*0054*/ 	.byte	0x00, 0xf0, 0x21, 0x00


	//----- nvinfo : EIATTR_KPARAM_INFO
	.align		4
.L_26:
        /*0058*/ 	.byte	0x04, 0x17
        /*005a*/ 	.short	(.L_28 - .L_27)
.L_27:
        /*005c*/ 	.word	0x00000000
        /*0060*/ 	.short	0x0005
        /*0062*/ 	.short	0x0020
        /*0064*/ 	.byte	0x00, 0xf0, 0x11, 0x00


	//----- nvinfo : EIATTR_KPARAM_INFO
	.align		4
.L_28:
        /*0068*/ 	.byte	0x04, 0x17
        /*006a*/ 	.short	(.L_30 - .L_29)
.L_29:
        /*006c*/ 	.word	0x00000000
        /*0070*/ 	.short	0x0004
        /*0072*/ 	.short	0x001c
        /*0074*/ 	.byte	0x00, 0xf0, 0x11, 0x00


	//----- nvinfo : EIATTR_KPARAM_INFO
	.align		4
.L_30:
        /*0078*/ 	.byte	0x04, 0x17
        /*007a*/ 	.short	(.L_32 - .L_31)
.L_31:
        /*007c*/ 	.word	0x00000000
        /*0080*/ 	.short	0x0003
        /*0082*/ 	.short	0x0018
        /*0084*/ 	.byte	0x00, 0xf0, 0x11, 0x00


	//----- nvinfo : EIATTR_KPARAM_INFO
	.align		4
.L_32:
        /*0088*/ 	.byte	0x04, 0x17
        /*008a*/ 	.short	(.L_34 - .L_33)
.L_33:
        /*008c*/ 	.word	0x00000000
        /*0090*/ 	.short	0x0002
        /*0092*/ 	.short	0x0010
        /*0094*/ 	.byte	0x00, 0xf4, 0x21, 0x00


	//----- nvinfo : EIATTR_KPARAM_INFO
	.align		4
.L_34:
        /*0098*/ 	.byte	0x04, 0x17
        /*009a*/ 	.short	(.L_36 - .L_35)
.L_35:
        /*009c*/ 	.word	0x00000000
        /*00a0*/ 	.short	0x0001
        /*00a2*/ 	.short	0x0008
        /*00a4*/ 	.byte	0x00, 0xf4, 0x21, 0x00


	//----- nvinfo : EIATTR_KPARAM_INFO
	.align		4
.L_36:
        /*00a8*/ 	.byte	0x04, 0x17
        /*00aa*/ 	.short	(.L_38 - .L_37)
.L_37:
        /*00ac*/ 	.word	0x00000000
        /*00b0*/ 	.short	0x0000
        /*00b2*/ 	.short	0x0000
        /*00b4*/ 	.byte	0x00, 0xf4, 0x21, 0x00


	//----- nvinfo : EIATTR_AT_ENTRY_FRAGMENTS
	.align		4
.L_38:
        /*00b8*/ 	.byte	0x04, 0x4f
        /*00ba*/ 	.short	(.L_40 - .L_39)


	//   ....[0]....
.L_39:
        /*00bc*/ 	.word	0x00000004


	//----- nvinfo : EIATTR_RESERVED_SMEM_USED
	.align		4
.L_40:
        /*00c0*/ 	.byte	0x01, 0x41
	.zero		2


	//----- nvinfo : EIATTR_SPARSE_MMA_MASK
	.align		4
        /*00c4*/ 	.byte	0x03, 0x50
        /*00c6*/ 	.short	0x0000


	//----- nvinfo : EIATTR_TCGEN05_1CTA_USED
	.align		4
        /*00c8*/ 	.byte	0x01, 0x51
	.zero		2


	//----- nvinfo : EIATTR_MAXREG_COUNT
	.align		4
        /*00cc*/ 	.byte	0x03, 0x1b
        /*00ce*/ 	.short	0x00ff


	//----- nvinfo : EIATTR_NUM_BARRIERS
	.align		4
        /*00d0*/ 	.byte	0x02, 0x4c
        /*00d2*/ 	.byte	0x01
	.zero		1


	//----- nvinfo : EIATTR_INT_WARP_WIDE_INSTR_OFFSETS
	.align		4
        /*00d4*/ 	.byte	0x04, 0x31
        /*00d6*/ 	.short	(.L_42 - .L_41)


	//   ....[0]....
.L_41:
        /*00d8*/ 	.word	0x00001690


	//   ....[1]....
        /*00dc*/ 	.word	0x000016b0


	//   ....[2]....
        /*00e0*/ 	.word	0x00001740


	//   ....[3]....
        /*00e4*/ 	.word	0x00001900


	//   ....[4]....
        /*00e8*/ 	.word	0x00001910


	//   ....[5]....
        /*00ec*/ 	.word	0x00001970


	//   ....[6]....
        /*00f0*/ 	.word	0x00001980


	//   ....[7]....
        /*00f4*/ 	.word	0x00001bb0


	//   ....[8]....
        /*00f8*/ 	.word	0x00001bc0


	//   ....[9]....
        /*00fc*/ 	.word	0x00001d40


	//   ....[10]....
        /*0100*/ 	.word	0x00001d70


	//   ....[11]....
        /*0104*/ 	.word	0x00001da0


	//   ....[12]....
        /*0108*/ 	.word	0x00001dc0


	//   ....[13]....
        /*010c*/ 	.word	0x00001fe0


	//   ....[14]....
        /*0110*/ 	.word	0x00001ff0


	//   ....[15]....
        /*0114*/ 	.word	0x00002230


	//   ....[16]....
        /*0118*/ 	.word	0x00002240


	//   ....[17]....
        /*011c*/ 	.word	0x00002e50


	//   ....[18]....
        /*0120*/ 	.word	0x00002ea0


	//----- nvinfo : EIATTR_COOP_GROUP_MASK_REGIDS
	.align		4
.L_42:
        /*0124*/ 	.byte	0x04, 0x29
        /*0126*/ 	.short	(.L_44 - .L_43)


	//   ....[0]....
.L_43:
        /*0128*/ 	.word	0xffffffff


	//   ....[1]....
        /*012c*/ 	.word	0xffffffff


	//   ....[2]....
        /*0130*/ 	.word	0xffffffff


	//   ....[3]....
        /*0134*/ 	.word	0xffffffff


	//   ....[4]....
        /*0138*/ 	.word	0xffffffff


	//   ....[5]....
        /*013c*/ 	.word	0xffffffff


	//   ....[6]....
        /*0140*/ 	.word	0xffffffff


	//   ....[7]....
        /*0144*/ 	.word	0xffffffff


	//   ....[8]....
        /*0148*/ 	.word	0xffffffff


	//   ....[9]....
        /*014c*/ 	.word	0xffffffff


	//----- nvinfo : EIATTR_COOP_GROUP_INSTR_OFFSETS
	.align		4
.L_44:
        /*0150*/ 	.byte	0x04, 0x28
        /*0152*/ 	.short	(.L_46 - .L_45)


	//   ....[0]....
.L_45:
        /*0154*/ 	.word	0x00000050


	//   ....[1]....
        /*0158*/ 	.word	0x00000310


	//   ....[2]....
        /*015c*/ 	.word	0x000004f0


	//   ....[3]....
        /*0160*/ 	.word	0x00000980


	//   ....[4]....
        /*0164*/ 	.word	0x00000ac0


	//   ....[5]....
        /*0168*/ 	.word	0x00000fa0


	//   ....[6]....
        /*016c*/ 	.word	0x000010e0


	//   ....[7]....
        /*0170*/ 	.word	0x00001530


	//   ....[8]....
        /*0174*/ 	.word	0x00002ce0


	//   ....[9]....
        /*0178*/ 	.word	0x00002f50


	//----- nvinfo : EIATTR_VRC_CTA_INIT_COUNT
	.align		4
.L_46:
        /*017c*/ 	.byte	0x02, 0x4a
        /*017e*/ 	.byte	0x80
	.zero		1


	//----- nvinfo : EIATTR_MBARRIER_INSTR_OFFSETS
	.align		4
        /*0180*/ 	.byte	0x04, 0x39
        /*0182*/ 	.short	(.L_48 - .L_47)


	//   ....[0]....
.L_47:
        /*0184*/ 	.word	0x00001760
        /*0188*/ 	.word	0x000000ff
        /*018c*/ 	.word	0x0000c000
        /*0190*/ 	.short	0x0100
        /*0192*/ 	.byte	0x08
	.zero		1


	//   ....[1]....
        /*0194*/ 	.word	0x00001770
        /*0198*/ 	.word	0x000000ff
        /*019c*/ 	.word	0x0000c010
        /*01a0*/ 	.short	0x0100
        /*01a2*/ 	.byte	0x08
	.zero		1


	//   ....[2]....
        /*01a4*/ 	.word	0x00001820
        /*01a8*/ 	.word	0x000000ff
        /*01ac*/ 	.word	0x0000c008
        /*01b0*/ 	.short	0x0100
        /*01b2*/ 	.byte	0x08
	.zero		1


	//   ....[3]....
        /*01b4*/ 	.word	0x00001830
        /*01b8*/ 	.word	0x000000ff
        /*01bc*/ 	.word	0x0000c018
        /*01c0*/ 	.short	0x0100
        /*01c2*/ 	.byte	0x08
	.zero		1


	//   ....[4]....
        /*01c4*/ 	.word	0x00001a10
        /*01c8*/ 	.word	0x000000ff
        /*01cc*/ 	.word	0x0000c000
        /*01d0*/ 	.short	0x010a
        /*01d2*/ 	.byte	0x08
	.zero		1


	//   ....[5]....
        /*01d4*/ 	.word	0x00001c10
        /*01d8*/ 	.word	0x000000ff
        /*01dc*/ 	.word	0x0000c010
        /*01e0*/ 	.short	0x010a
        /*01e2*/ 	.byte	0x08
	.zero		1


	//   ....[6]....
        /*01e4*/ 	.word	0x00001e40
        /*01e8*/ 	.word	0x000000ff
        /*01ec*/ 	.word	0x0000c000
        /*01f0*/ 	.short	0x010a
        /*01f2*/ 	.byte	0x1c
	.zero		1


	//   ....[7]....
        /*01f4*/ 	.word	0x00002030
        /*01f8*/ 	.word	0x000000ff
        /*01fc*/ 	.word	0x0000c010
        /*0200*/ 	.short	0x010a
        /*0202*/ 	.byte	0x1c
	.zero		1


	//   ....[8]....
        /*0204*/ 	.word	0x00002100
        /*0208*/ 	.word	0x000000ff
        /*020c*/ 	.word	0x0000c000
        /*0210*/ 	.short	0x0108
        /*0212*/ 	.byte	0x08
	.zero		1


	//   ....[9]....
        /*0214*/ 	.word	0x00002110
        /*0218*/ 	.word	0x000000ff
        /*021c*/ 	.word	0x0000c010
        /*0220*/ 	.short	0x0108
        /*0222*/ 	.byte	0x08
	.zero		1


	//   ....[10]....
        /*0224*/ 	.word	0x00002160
        /*0228*/ 	.word	0x000000ff
        /*022c*/ 	.word	0x0000c008
        /*0230*/ 	.short	0x0108
        /*0232*/ 	.byte	0x08
	.zero		1


	//   ....[11]....
        /*0234*/ 	.word	0x00002170
        /*0238*/ 	.word	0x000000ff
        /*023c*/ 	.word	0x0000c018
        /*0240*/ 	.short	0x0108
        /*0242*/ 	.byte	0x08
	.zero		1


	//   ....[12]....
        /*0244*/ 	.word	0x00002f70
        /*0248*/ 	.word	0x000000ff
        /*024c*/ 	.word	0x0000c000
        /*0250*/ 	.short	0x010a
        /*0252*/ 	.byte	0x08
	.zero		1


	//   ....[13]....
        /*0254*/ 	.word	0x00002fa0
        /*0258*/ 	.word	0x000000ff
        /*025c*/ 	.word	0x0000c010
        /*0260*/ 	.short	0x010a
        /*0262*/ 	.byte	0x08
	.zero		1


	//   ....[14]....
        /*0264*/ 	.word	0x00002fd0
        /*0268*/ 	.word	0x000000ff
        /*026c*/ 	.word	0x0000c000
        /*0270*/ 	.short	0x010a
        /*0272*/ 	.byte	0x1c
	.zero		1


	//   ....[15]....
        /*0274*/ 	.word	0x00003000
        /*0278*/ 	.word	0x000000ff
        /*027c*/ 	.word	0x0000c010
        /*0280*/ 	.short	0x010a
        /*0282*/ 	.byte	0x1c
	.zero		1


	//----- nvinfo : EIATTR_NUM_MBARRIERS
	.align		4
.L_48:
        /*0284*/ 	.byte	0x03, 0x38
        /*0286*/ 	.short	0x0004


	//----- nvinfo : EIATTR_EXIT_INSTR_OFFSETS
	.align		4
        /*0288*/ 	.byte	0x04, 0x1c
        /*028a*/ 	.short	(.L_50 - .L_49)


	//   ....[0]....
.L_49:
        /*028c*/ 	.word	0x00002f60


	//----- nvinfo : EIATTR_REQNTID
	.align		4
.L_50:
        /*0290*/ 	.byte	0x04, 0x10
        /*0292*/ 	.short	(.L_52 - .L_51)
.L_51:
        /*0294*/ 	.word	0x00000080
        /*0298*/ 	.word	0x00000001
        /*029c*/ 	.word	0x00000001


	//----- nvinfo : EIATTR_CRS_STACK_SIZE
	.align		4
.L_52:
        /*02a0*/ 	.byte	0x04, 0x1e
        /*02a2*/ 	.short	(.L_54 - .L_53)
.L_53:
        /*02a4*/ 	.word	0x00000000


	//----- nvinfo : EIATTR_CBANK_PARAM_SIZE
	.align		4
.L_54:
        /*02a8*/ 	.byte	0x03, 0x19
        /*02aa*/ 	.short	0x0050


	//----- nvinfo : EIATTR_PARAM_CBANK
	.align		4
        /*02ac*/ 	.byte	0x04, 0x0a
        /*02ae*/ 	.short	(.L_56 - .L_55)
	.align		4
.L_55:
        /*02b0*/ 	.word	index@(.nv.constant0.gluon_tcgen05)
        /*02b4*/ 	.short	0x0380
        /*02b6*/ 	.short	0x0050


	//----- nvinfo : EIATTR_SW_WAR
	.align		4
.L_56:
        /*02b8*/ 	.byte	0x04, 0x36
        /*02ba*/ 	.short	(.L_58 - .L_57)
.L_57:
        /*02bc*/ 	.word	0x00000008
.L_58:


//--------------------- .nv.compat                --------------------------
	.section	.nv.compat,"",@"SHT_CUDA_COMPAT_INFO"
	.align	4
        /*0000*/ 	.byte	0x02, 0x02, 0x02, 0x00, 0x02, 0x05, 0x05, 0x00, 0x02, 0x03, 0x03, 0x00, 0x02, 0x06, 0x01, 0x00


//--------------------- .nv.callgraph             --------------------------
	.section	.nv.callgraph,"",@"SHT_CUDA_CALLGRAPH"
	.align	4
	.sectionentsize	8
	.align		4
        /*0000*/ 	.word	0x00000000
	.align		4
        /*0004*/ 	.word	0xffffffff
	.align		4
        /*0008*/ 	.word	0x00000000
	.align		4
        /*000c*/ 	.word	0xfffffffe
	.align		4
        /*0010*/ 	.word	0x00000000
	.align		4
        /*0014*/ 	.word	0xfffffffd
	.align		4
        /*0018*/ 	.word	0x00000000
	.align		4
        /*001c*/ 	.word	0xfffffffc


//--------------------- .text.gluon_tcgen05       --------------------------
	.section	.text.gluon_tcgen05,"ax",@progbits
	.align	128
        .global         gluon_tcgen05
        .type           gluon_tcgen05,@function
        .size           gluon_tcgen05,(.L_x_78 - gluon_tcgen05)
        .other          gluon_tcgen05,@"STO_CUDA_ENTRY STV_DEFAULT"
gluon_tcgen05:
.text.gluon_tcgen05:
[----:B------:R-:W1:Y:S01]  /*0000*/  LDC R1, c[0x0][0x37c] ;  /* 0x0000df00ff017b82 */ /* 0x000e620000000800 */
[----:B------:R-:W2:Y:S02]  /*0010*/  S2R R0, SR_TID.X ;  /* 0x0000000000007919 */ /* 0x000ea40000002100 */
[----:B--2---:R-:W-:-:S13]  /*0020*/  ISETP.GE.U32.AND P2, PT, R0, 0x20, PT ;  /* 0x000000200000780c */ /* 0x004fda0003f46070 */
[----:B------:R-:W-:Y:S05]  /*0030*/  @P2 BRA `(.L_x_0) ;  /* 0x0000000000b82947 */ /* 0x000fea0003800000 */
[----:B------:R-:W2:Y:S01]  /*0040*/  S2UR UR6, SR_CgaCtaId ;  /* 0x00000000000679c3 */ /* 0x000ea20000008800 */
[----:B------:R-:W-:Y:S01]  /*0050*/  NOP ;  /* 0x0000000000007918 */ /* 0x000fe20000000000 */
[----:B------:R-:W-:Y:S02]  /*0060*/  UMOV UR4, 0x40 ;  /* 0x0000004000047882 */ /* 0x000fe40000000000 */
[----:B--2---:R-:W-:-:S09]  /*0070*/  ULEA UR4, UR6, UR4, 0x18 ;  /* 0x0000000406047291 */ /* 0x004fd2000f8ec0ff */
[----:B------:R-:W2:Y:S01]  /*0080*/  LDS.U8 R2, [UR4] ;  /* 0x00000004ff027984 */ /* 0x000ea20008000000 */
[----:B------:R-:W-:Y:S02]  /*0090*/  UMOV UR4, 0x400 ;  /* 0x0000040000047882 */ /* 0x000fe40000000000 */
[----:B------:R-:W-:Y:S01]  /*00a0*/  ULEA UR4, UR6, UR4, 0x18 ;  /* 0x0000000406047291 */ /* 0x000fe2000f8ec0ff */
[----:B--2---:R-:W-:-:S13]  /*00b0*/  ISETP.NE.AND P0, PT, R2, RZ, PT ;  /* 0x000000ff0200720c */ /* 0x004fda0003f05270 */
[----:B------:R-:W-:Y:S05]  /*00c0*/  @P0 BRA `(.L_x_1) ;  /* 0x00000000007c0947 */ /* 0x000fea0003800000 */
[----:B------:R-:W-:-:S13]  /*00d0*/  ELECT P0, URZ, PT ;  /* 0x0000000000ff782f */ /* 0x000fda0003800000 */
[----:B------:R-:W-:Y:S05]  /*00e0*/  @!P0 BRA `(.L_x_2) ;  /* 0x0000000000848947 */ /* 0x000fea0003800000 */
[----:B------:R-:W-:Y:S01]  /*00f0*/  UMOV UR5, 0x8 ;  /* 0x0000000800057882 */ /* 0x000fe20000000000 */
[----:B------:R-:W-:Y:S02]  /*0100*/  IMAD.MOV.U32 R5, RZ, RZ, 0x1 ;  /* 0x00000001ff057424 */ /* 0x000fe400078e00ff */
[----:B------:R-:W-:Y:S02]  /*0110*/  IMAD.MOV.U32 R3, RZ, RZ, 0xff ;  /* 0x000000ffff037424 */ /* 0x000fe400078e00ff */
[----:B------:R-:W-:Y:S04]  /*0120*/  DEPBAR.LE SB2, 0x36 ;  /* 0x0000ad800000791a */ /* 0x000fe80000000000 */
[----:B------:R-:W2:Y:S02]  /*0130*/  UTCATOMSWS.FIND_AND_SET.ALIGN UP0, UR5, UR5 ;  /* 0x00000005000575e3 */ /* 0x000ea40008000800 */
[----:B--2---:R-:W-:-:S04]  /*0140*/  PLOP3.LUT P0, PT, PT, PT, UP0, 0x80, 0x8 ;  /* 0x000000000008781c */ /* 0x004fc80003f0f008 */
[----:B------:R-:W-:-:S04]  /*0150*/  SEL R2, RZ, 0xffffffff, !P0 ;  /* 0xffffffffff027807 */ /* 0x000fc80004000000 */
[----:B------:R-:W-:Y:S01]  /*0160*/  ISETP.NE.AND P0, PT, R2, RZ, PT ;  /* 0x000000ff0200720c */ /* 0x000fe20003f05270 */
[----:B------:R-:W-:-:S12]  /*0170*/  IMAD.U32 R2, RZ, RZ, UR5 ;  /* 0x00000005ff027e24 */ /* 0x000fd8000f8e00ff */
[----:B------:R-:W-:Y:S05]  /*0180*/  @P0 BRA `(.L_x_3) ;  /* 0x0000000000240947 */ /* 0x000fea0003800000 */
.L_x_4:
[----:B------:R-:W-:Y:S05]  /*0190*/  NANOSLEEP 0x64 ;  /* 0x000000640000795d */ /* 0x000fea0003800000 */
[----:B------:R-:W-:-:S05]  /*01a0*/  UMOV UR5, 0x8 ;  /* 0x0000000800057882 */ /* 0x000fca0000000000 */
[----:B------:R-:W-:Y:S04]  /*01b0*/  DEPBAR.LE SB2, 0x36 ;  /* 0x0000ad800000791a */ /* 0x000fe80000000000 */
[----:B------:R-:W2:Y:S02]  /*01c0*/  UTCATOMSWS.FIND_AND_SET.ALIGN UP0, UR5, UR5 ;  /* 0x00000005000575e3 */ /* 0x000ea40008000800 */
[----:B--2---:R-:W-:-:S04]  /*01d0*/  PLOP3.LUT P0, PT, PT, PT, UP0, 0x80, 0x8 ;  /* 0x000000000008781c */ /* 0x004fc80003f0f008 */
[----:B------:R-:W-:-:S04]  /*01e0*/  SEL R2, RZ, 0xffffffff, !P0 ;  /* 0xffffffffff027807 */ /* 0x000fc80004000000 */
[----:B------:R-:W-:Y:S01]  /*01f0*/  ISETP.NE.AND P0, PT, R2, RZ, PT ;  /* 0x000000ff0200720c */ /* 0x000fe20003f05270 */
[----:B------:R-:W-:-:S12]  /*0200*/  IMAD.U32 R2, RZ, RZ, UR5 ;  /* 0x00000005ff027e24 */ /* 0x000fd8000f8e00ff */
[----:B------:R-:W-:Y:S05]  /*0210*/  @!P0 BRA `(.L_x_4) ;  /* 0xfffffffc00dc8947 */ /* 0x000fea000383ffff */
.L_x_3:
[C---:B------:R-:W-:Y:S01]  /*0220*/  VIADD R4, R2.reuse, 0x10 ;  /* 0x0000001002047836 */ /* 0x040fe20000000000 */
[----:B------:R-:W-:Y:S01]  /*0230*/  UMOV UR5, 0x50 ;  /* 0x0000005000057882 */ /* 0x000fe20000000000 */
[----:B------:R-:W-:Y:S01]  /*0240*/  SHF.L.U32 R3, R3, R2, RZ ;  /* 0x0000000203037219 */ /* 0x000fe200000006ff */
[----:B------:R-:W-:Y:S01]  /*0250*/  ULEA UR5, UR6, UR5, 0x18 ;  /* 0x0000000506057291 */ /* 0x000fe2000f8ec0ff */
[----:B------:R-:W-:Y:S01]  /*0260*/  IMAD.SHL.U32 R2, R2, 0x20, RZ ;  /* 0x0000002002027824 */ /* 0x000fe200078e00ff */
[----:B------:R-:W-:-:S04]  /*0270*/  SHF.L.U32 R4, R5, R4, RZ ;  /* 0x0000000405047219 */ /* 0x000fc800000006ff */
[----:B------:R-:W-:-:S05]  /*0280*/  LOP3.LUT R3, R4, R3, RZ, 0xfc, !PT ;  /* 0x0000000304037212 */ /* 0x000fca00078efcff */
[----:B------:R2:W-:Y:S04]  /*0290*/  ATOMS.OR RZ, [UR5], R3 ;  /* 0x00000003ffff798c */ /* 0x0005e8000b000005 */
[----:B------:R2:W-:Y:S01]  /*02a0*/  STS [UR4], R2 ;  /* 0x00000002ff007988 */ /* 0x0005e20008000804 */
[----:B------:R-:W-:Y:S05]  /*02b0*/  BRA `(.L_x_2) ;  /* 0x0000000000107947 */ /* 0x000fea0003800000 */
.L_x_1:
[----:B------:R-:W-:Y:S01]  /*02c0*/  IMAD.MOV.U32 R3, RZ, RZ, -0x1 ;  /* 0xffffffffff037424 */ /* 0x000fe200078e00ff */
[----:B------:R-:W-:-:S04]  /*02d0*/  MOV R2, 0x300 ;  /* 0x0000030000027802 */ /* 0x000fc80000000f00 */
[----:B------:R2:W-:Y:S03]  /*02e0*/  STS [UR4], R3 ;  /* 0x00000003ff007988 */ /* 0x0005e60008000804 */
[----:B-12---:R-:W-:Y:S05]  /*02f0*/  CALL.REL.NOINC `($__internal_1_$__cuda_sm10x_tcgen05_guardrail_trap_phase_invalid_during_alloc) ;  /* 0x0000002c00587944 */ /* 0x006fea0003c00000 */
.L_x_2:
[----:B------:R-:W-:Y:S05]  /*0300*/  WARPSYNC.ALL ;  /* 0x0000000000007948 */ /* 0x000fea0003800000 */
[----:B------:R-:W-:Y:S01]  /*0310*/  NOP ;  /* 0x0000000000007918 */ /* 0x000fe20000000000 */
.L_x_0:
[----:B------:R-:W3:Y:S08]  /*0320*/  S2UR UR4, SR_CgaCtaId ;  /* 0x00000000000479c3 */ /* 0x000ef00000008800 */
[----:B------:R-:W-:Y:S01]  /*0330*/  BAR.SYNC.DEFER_BLOCKING 0x0 ;  /* 0x0000000000007b1d */ /* 0x000fe20000010000 */
[----:B--2---:R-:W-:-:S05]  /*0340*/  LOP3.LUT R2, R0, 0x7f, RZ, 0xc0, !PT ;  /* 0x0000007f00027812 */ /* 0x004fca00078ec0ff */
[----:B------:R-:W-:Y:S02]  /*0350*/  UMOV UR8, 0x400 ;  /* 0x0000040000087882 */ /* 0x000fe40000000000 */
[----:B------:R-:W2:Y:S08]  /*0360*/  LDC R12, c[0x0][0x3a0] ;  /* 0x0000e800ff0c7b82 */ /* 0x000eb00000000800 */
[----:B------:R-:W4:Y:S01]  /*0370*/  S2UR UR19, SR_CTAID.Y ;  /* 0x00000000001379c3 */ /* 0x000f220000002600 */
[----:B---3--:R-:W-:-:S09]  /*0380*/  ULEA UR8, UR4, UR8, 0x18 ;  /* 0x0000000804087291 */ /* 0x008fd2000f8ec0ff */
[----:B------:R-:W3:Y:S01]  /*0390*/  LDS R4, [UR8] ;  /* 0x00000008ff047984 */ /* 0x000ee20008000800 */
[----:B------:R-:W-:Y:S06]  /*03a0*/  BAR.SYNC.DEFER_BLOCKING 0x0 ;  /* 0x0000000000007b1d */ /* 0x000fec0000010000 */
[----:B------:R-:W-:Y:S05]  /*03b0*/  @P2 BRA `(.L_x_5) ;  /* 0x0000000000182947 */ /* 0x000fea0003800000 */
[----:B------:R-:W-:Y:S01]  /*03c0*/  ELECT P0, URZ, PT ;  /* 0x0000000000ff782f */ /* 0x000fe20003800000 */
[----:B------:R-:W-:Y:S01]  /*03d0*/  IMAD.MOV.U32 R3, RZ, RZ, 0x1 ;  /* 0x00000001ff037424 */ /* 0x000fe200078e00ff */
[----:B------:R-:W-:Y:S01]  /*03e0*/  UMOV UR5, 0x40 ;  /* 0x0000004000057882 */ /* 0x000fe20000000000 */
[----:B------:R-:W-:Y:S01]  /*03f0*/  UVIRTCOUNT.DEALLOC.SMPOOL 0x80 ;  /* 0x000000800000784c */ /* 0x000fe20000000000 */
[----:B------:R-:W-:-:S09]  /*0400*/  ULEA UR5, UR4, UR5, 0x18 ;  /* 0x0000000504057291 */ /* 0x000fd2000f8ec0ff */
[----:B------:R5:W-:Y:S03]  /*0410*/  @P0 STS.U8 [UR5], R3 ;  /* 0x00000003ff000988 */ /* 0x000be60008000005 */
.L_x_5:
[----:B------:R-:W5:Y:S01]  /*0420*/  S2UR UR4, SR_CTAID.Z ;  /* 0x00000000000479c3 */ /* 0x000f620000002700 */
[----:B------:R-:W4:Y:S01]  /*0430*/  LDCU UR5, c[0x0][0x370] ;  /* 0x00006e00ff0577ac */ /* 0x000f220008000800 */
[----:B------:R-:W-:Y:S01]  /*0440*/  ISETP.GE.U32.AND P0, PT, R2, 0x20, PT ;  /* 0x000000200200780c */ /* 0x000fe20003f06070 */
[----:B--2---:R-:W-:Y:S01]  /*0450*/  VIADD R6, R12, 0xffffffff ;  /* 0xffffffff0c067836 */ /* 0x004fe20000000000 */
[C---:B------:R-:W-:Y:S01]  /*0460*/  ISETP.NE.U32.AND P3, PT, R2.reuse, RZ, PT ;  /* 0x000000ff0200720c */ /* 0x040fe20003f65070 */
[----:B------:R-:W5:Y:S02]  /*0470*/  LDCU UR6, c[0x0][0x374] ;  /* 0x00006e80ff0677ac */ /* 0x000f640008000800 */
[----:B-----5:R-:W-:Y:S01]  /*0480*/  LEA R3, R2, UR8, 0x2 ;  /* 0x0000000802037c11 */ /* 0x020fe2000f8e10ff */
[----:B------:R-:W-:Y:S01]  /*0490*/  BSSY.RECONVERGENT B0, `(.L_x_6) ;  /* 0x0000015000007945 */ /* 0x000fe20003800200 */
[----:B------:R-:W4:Y:S01]  /*04a0*/  S2UR UR7, SR_CTAID.X ;  /* 0x00000000000779c3 */ /* 0x000f220000002500 */
[----:B------:R-:W2:Y:S01]  /*04b0*/  LDCU.64 UR20, c[0x0][0x3c0] ;  /* 0x00007800ff1477ac */ /* 0x000ea20008000a00 */
[----:B---3--:R-:W-:-:S04]  /*04c0*/  R2UR UR23, R4 ;  /* 0x00000000041772ca */ /* 0x008fc800000e0000 */
[----:B------:R3:W-:Y:S02]  /*04d0*/  @!P0 STS [R3], RZ ;  /* 0x000000ff03008388 */ /* 0x0007e40000000800 */
[----:B------:R-:W5:Y:S01]  /*04e0*/  LDC R7, c[0x0][0x398] ;  /* 0x0000e600ff077b82 */ /* 0x000f620000000800 */
[----:B------:R-:W-:Y:S01]  /*04f0*/  NOP ;  /* 0x0000000000007918 */ /* 0x000fe20000000000 */
[----:B------:R3:W-:Y:S01]  /*0500*/  @!P3 STS [UR8+0x20], R6 ;  /* 0x00002006ff00b988 */ /* 0x0007e20008000808 */
[----:B----4-:R-:W-:-:S04]  /*0510*/  UIMAD UR4, UR4, UR6, UR19 ;  /* 0x00000006040472a4 */ /* 0x010fc8000f8e0213 */
[----:B------:R-:W-:-:S04]  /*0520*/  UIMAD UR4, UR4, UR5, UR7 ;  /* 0x00000005040472a4 */ /* 0x000fc8000f8e0207 */
[----:B------:R-:W-:-:S04]  /*0530*/  UIMAD UR4, UR4, 0x180, URZ ;  /* 0x00000180040478a4 */ /* 0x000fc8000f8e02ff */
[----:B--2---:R-:W-:Y:S01]  /*0540*/  UIADD3 UR24, UP0, UPT, UR4, UR20, URZ ;  /* 0x0000001404187290 */ /* 0x004fe2000ff1e0ff */
[----:B-----5:R-:W-:-:S03]  /*0550*/  VIADD R7, R7, 0xffffffff ;  /* 0xffffffff07077836 */ /* 0x020fc60000000000 */
[----:B------:R-:W-:Y:S01]  /*0560*/  ULEA.HI.X.SX32 UR25, UR4, UR21, 0x1, UP0 ;  /* 0x0000001504197291 */ /* 0x000fe200080f0eff */
[----:B---3--:R-:W-:Y:S11]  /*0570*/  @P3 BRA `(.L_x_7) ;  /* 0x0000000000183947 */ /* 0x008ff60003800000 */
[----:B------:R-:W2:Y:S01]  /*0580*/  LDS R4, [UR8+0x8] ;  /* 0x00000808ff047984 */ /* 0x000ea20008000800 */
[----:B------:R-:W3:Y:S01]  /*0590*/  LDC.64 R8, c[0x0][0x380] ;  /* 0x0000e000ff087b82 */ /* 0x000ee20000000a00 */
[----:B------:R-:W-:Y:S02]  /*05a0*/  IMAD.MOV.U32 R5, RZ, RZ, 0x70 ;  /* 0x00000070ff057424 */ /* 0x000fe400078e00ff */
[----:B---3--:R3:W-:Y:S03]  /*05b0*/  STS.64 [UR8], R8 ;  /* 0x00000008ff007988 */ /* 0x0087e60008000a08 */
[----:B--2---:R-:W-:-:S05]  /*05c0*/  LOP3.LUT R4, R4, 0x10, R5, 0xd8, !PT ;  /* 0x0000001004047812 */ /* 0x004fca00078ed805 */
[----:B------:R3:W-:Y:S02]  /*05d0*/  STS [UR8+0x8], R4 ;  /* 0x00000804ff007988 */ /* 0x0007e40008000808 */
.L_x_7:
[----:B------:R-:W-:Y:S05]  /*05e0*/  BSYNC.RECONVERGENT B0 ;  /* 0x0000000000007941 */ /* 0x000fea0003800200 */
.L_x_6:
[----:B------:R-:W-:Y:S04]  /*05f0*/  BSSY.RECONVERGENT B0, `(.L_x_8) ;  /* 0x000000a000007945 */ /* 0x000fe80003800200 */
[----:B------:R-:W-:Y:S05]  /*0600*/  @P3 BRA `(.L_x_9) ;  /* 0x0000000000203947 */ /* 0x000fea0003800000 */
[----:B---3--:R-:W2:Y:S01]  /*0610*/  LDS R4, [UR8+0x34] ;  /* 0x00003408ff047984 */ /* 0x008ea20008000800 */
[----:B------:R-:W-:Y:S02]  /*0620*/  IMAD.MOV.U32 R5, RZ, RZ, 0x3f000000 ;  /* 0x3f000000ff057424 */ /* 0x000fe400078e00ff */
[----:B------:R-:W-:Y:S01]  /*0630*/  @!P3 IMAD.MOV.U32 R8, RZ, RZ, 0x7f ;  /* 0x0000007fff08b424 */ /* 0x000fe200078e00ff */
[----:B------:R-:W3:Y:S02]  /*0640*/  @!P3 LDS R9, [UR8+0x38] ;  /* 0x00003808ff09b984 */ /* 0x000ee40008000800 */
[----:B--2---:R-:W-:Y:S02]  /*0650*/  LOP3.LUT R4, R4, 0xff000000, R5, 0xb8, !PT ;  /* 0xff00000004047812 */ /* 0x004fe400078eb805 */
[----:B---3--:R-:W-:-:S03]  /*0660*/  @!P3 LOP3.LUT R5, R9, 0xff, R8, 0xb8, !PT ;  /* 0x000000ff0905b812 */ /* 0x008fc600078eb808 */
[----:B------:R2:W-:Y:S04]  /*0670*/  STS [UR8+0x34], R4 ;  /* 0x00003404ff007988 */ /* 0x0005e80008000808 */
[----:B------:R2:W-:Y:S02]  /*0680*/  @!P3 STS [UR8+0x38], R5 ;  /* 0x00003805ff00b988 */ /* 0x0005e40008000808 */
.L_x_9:
[----:B------:R-:W-:Y:S05]  /*0690*/  BSYNC.RECONVERGENT B0 ;  /* 0x0000000000007941 */ /* 0x000fea0003800200 */
.L_x_8:
[----:B------:R-:W-:Y:S04]  /*06a0*/  BSSY.RECONVERGENT B0, `(.L_x_10) ;  /* 0x000000a000007945 */ /* 0x000fe80003800200 */
[----:B------:R-:W-:Y:S05]  /*06b0*/  @P3 BRA `(.L_x_11) ;  /* 0x0000000000203947 */ /* 0x000fea0003800000 */
[----:B--23--:R-:W2:Y:S01]  /*06c0*/  LDS R4, [UR8+0x1c] ;  /* 0x00001c08ff047984 */ /* 0x00cea20008000800 */
[----:B------:R-:W3:Y:S03]  /*06d0*/  LDC.64 R10, c[0x0][0x3a8] ;  /* 0x0000ea00ff0a7b82 */ /* 0x000ee60000000a00 */
[----:B------:R4:W-:Y:S01]  /*06e0*/  STS [UR8+0x24], R7 ;  /* 0x00002407ff007988 */ /* 0x0009e20008000808 */
[--C-:B---3--:R-:W-:Y:S02]  /*06f0*/  SHF.R.U32.HI R9, RZ, 0x4, R11.reuse ;  /* 0x00000004ff097819 */ /* 0x108fe4000001160b */
[----:B------:R-:W-:-:S05]  /*0700*/  SHF.R.U64 R5, R10, 0x4, R11 ;  /* 0x000000040a057819 */ /* 0x000fca000000120b */
[----:B------:R4:W-:Y:S01]  /*0710*/  STS [UR8+0xc], R5 ;  /* 0x00000c05ff007988 */ /* 0x0009e20008000808 */
[----:B--2---:R-:W-:-:S05]  /*0720*/  LOP3.LUT R4, R4, 0xf, R9, 0xb8, !PT ;  /* 0x0000000f04047812 */ /* 0x004fca00078eb809 */
[----:B------:R4:W-:Y:S02]  /*0730*/  STS [UR8+0x1c], R4 ;  /* 0x00001c04ff007988 */ /* 0x0009e40008000808 */
.L_x_11:
[----:B------:R-:W-:Y:S05]  /*0740*/  BSYNC.RECONVERGENT B0 ;  /* 0x0000000000007941 */ /* 0x000fea0003800200 */
.L_x_10:
[----:B------:R-:W-:Y:S04]  /*0750*/  BSSY.RECONVERGENT B1, `(.L_x_12) ;  /* 0x000001d000017945 */ /* 0x000fe80003800200 */
[----:B------:R-:W-:Y:S04]  /*0760*/  BSSY.RELIABLE B0, `(.L_x_13) ;  /* 0x0000018000007945 */ /* 0x000fe80003800100 */
[----:B------:R-:W-:Y:S05]  /*0770*/  @P3 BRA `(.L_x_14) ;  /* 0x00000000001c3947 */ /* 0x000fea0003800000 */
[----:B--234-:R-:W2:Y:S02]  /*0780*/  LDS R4, [UR8+0x34] ;  /* 0x00003408ff047984 */ /* 0x01cea40008000800 */
[----:B--2---:R-:W-:-:S05]  /*0790*/  LOP3.LUT R4, R4, 0x7, RZ, 0xb8, !PT ;  /* 0x0000000704047812 */ /* 0x004fca00078eb8ff */
[----:B------:R2:W-:Y:S01]  /*07a0*/  STS [UR8+0x34], R4 ;  /* 0x00003404ff007988 */ /* 0x0005e20008000808 */
[----:B------:R-:W-:Y:S05]  /*07b0*/  @P3 BRA `(.L_x_15) ;  /* 0x00000000001c3947 */ /* 0x000fea0003800000 */
[----:B--2---:R-:W2:Y:S02]  /*07c0*/  LDS R4, [UR8+0x34] ;  /* 0x00003408ff047984 */ /* 0x004ea40008000800 */
[----:B--2---:R-:W-:-:S05]  /*07d0*/  LOP3.LUT R4, R4, 0x38, RZ, 0xb8, !PT ;  /* 0x0000003804047812 */ /* 0x004fca00078eb8ff */
[----:B------:R5:W-:Y:S02]  /*07e0*/  STS [UR8+0x34], R4 ;  /* 0x00003404ff007988 */ /* 0x000be40008000808 */
.L_x_14:
[----:B------:R-:W-:Y:S05]  /*07f0*/  @P3 BRA `(.L_x_16) ;  /* 0x00000000001c3947 */ /* 0x000fea0003800000 */
[----:B--2345:R-:W2:Y:S02]  /*0800*/  LDS R4, [UR8+0x8] ;  /* 0x00000808ff047984 */ /* 0x03cea40008000800 */
[----:B--2---:R-:W-:-:S05]  /*0810*/  LOP3.LUT R4, R4, 0x780, RZ, 0xb8, !PT ;  /* 0x0000078004047812 */ /* 0x004fca00078eb8ff */
[----:B------:R3:W-:Y:S02]  /*0820*/  STS [UR8+0x8], R4 ;  /* 0x00000804ff007988 */ /* 0x0007e40008000808 */
.L_x_15:
[----:B------:R-:W-:Y:S05]  /*0830*/  @P3 BRA `(.L_x_17) ;  /* 0x0000000000283947 */ /* 0x000fea0003800000 */
[----:B--23--:R-:W2:Y:S02]  /*0840*/  LDS R4, [UR8+0x8] ;  /* 0x00000808ff047984 */ /* 0x00cea40008000800 */
[----:B--2---:R-:W-:-:S05]  /*0850*/  LOP3.LUT R4, R4, 0x1800, RZ, 0xb8, !PT ;  /* 0x0000180004047812 */ /* 0x004fca00078eb8ff */
[----:B------:R2:W-:Y:S02]  /*0860*/  STS [UR8+0x8], R4 ;  /* 0x00000804ff007988 */ /* 0x0005e40008000808 */
.L_x_16:
[----:B------:R-:W-:Y:S05]  /*0870*/  @P3 BREAK.RELIABLE B0 ;  /* 0x0000000000003942 */ /* 0x000fea0003800100 */
[----:B------:R-:W-:Y:S05]  /*0880*/  @P3 BRA `(.L_x_18) ;  /* 0x0000000000243947 */ /* 0x000fea0003800000 */
[----:B--2-4-:R-:W2:Y:S01]  /*0890*/  LDS R5, [UR8+0x8] ;  /* 0x00000808ff057984 */ /* 0x014ea20008000800 */
[----:B---3-5:R-:W-:-:S05]  /*08a0*/  IMAD.MOV.U32 R4, RZ, RZ, 0x6000 ;  /* 0x00006000ff047424 */ /* 0x028fca00078e00ff */
[----:B--2---:R-:W-:-:S04]  /*08b0*/  LOP3.LUT R4, R5, 0x4000, R4, 0xd8, !PT ;  /* 0x0000400005047812 */ /* 0x004fc800078ed804 */
[----:B------:R-:W-:-:S05]  /*08c0*/  LOP3.LUT R4, R4, 0x400000, RZ, 0xb8, !PT ;  /* 0x0040000004047812 */ /* 0x000fca00078eb8ff */
[----:B------:R4:W-:Y:S02]  /*08d0*/  STS [UR8+0x8], R4 ;  /* 0x00000804ff007988 */ /* 0x0009e40008000808 */
.L_x_17:
[----:B------:R-:W-:Y:S05]  /*08e0*/  BSYNC.RELIABLE B0 ;  /* 0x0000000000007941 */ /* 0x000fea0003800100 */
.L_x_13:
[----:B--234-:R-:W2:Y:S02]  /*08f0*/  @!P3 LDS R4, [UR8+0x8] ;  /* 0x00000808ff04b984 */ /* 0x01cea40008000800 */
[----:B--2---:R-:W-:-:S05]  /*0900*/  @!P3 LOP3.LUT R4, R4, 0x8000, RZ, 0xb8, !PT ;  /* 0x000080000404b812 */ /* 0x004fca00078eb8ff */
[----:B------:R2:W-:Y:S02]  /*0910*/  @!P3 STS [UR8+0x8], R4 ;  /* 0x00000804ff00b988 */ /* 0x0005e40008000808 */
.L_x_18:
[----:B------:R-:W-:Y:S05]  /*0920*/  BSYNC.RECONVERGENT B1 ;  /* 0x0000000000017941 */ /* 0x000fea0003800200 */
.L_x_12:
[----:B------:R-:W-:Y:S05]  /*0930*/  WARPSYNC.ALL ;  /* 0x0000000000007948 */ /* 0x000fea0003800000 */
[----:B------:R-:W-:Y:S01]  /*0940*/  NOP ;  /* 0x0000000000007918 */ /* 0x000fe20000000000 */
[----:B------:R-:W-:Y:S05]  /*0950*/  @P0 BRA `(.L_x_19) ;  /* 0x0000000000300947 */ /* 0x000fea0003800000 */
[----:B--2345:R-:W2:Y:S01]  /*0960*/  S2R R4, SR_LANEID ;  /* 0x0000000000047919 */ /* 0x03cea20000000000 */
[----:B------:R-:W-:Y:S05]  /*0970*/  WARPSYNC.ALL ;  /* 0x0000000000007948 */ /* 0x000fea0003800000 */
[----:B------:R-:W-:Y:S01]  /*0980*/  NOP ;  /* 0x0000000000007918 */ /* 0x000fe20000000000 */
[----:B--2---:R-:W-:-:S05]  /*0990*/  IMAD.SHL.U32 R8, R4, 0x4, RZ ;  /* 0x0000000404087824 */ /* 0x004fca00078e00ff */
[----:B------:R-:W2:Y:S01]  /*09a0*/  LDS R9, [R8+UR8] ;  /* 0x0000000808097984 */ /* 0x000ea20008000800 */
[----:B------:R-:W-:-:S05]  /*09b0*/  IADD3 R4, P1, PT, R8, UR24, RZ ;  /* 0x0000001808047c10 */ /* 0x000fca000ff3e0ff */
[----:B------:R-:W-:-:S05]  /*09c0*/  IMAD.X R5, RZ, RZ, UR25, P1 ;  /* 0x00000019ff057e24 */ /* 0x000fca00088e06ff */
[----:B--2---:R2:W3:Y:S01]  /*09d0*/  ATOMG.E.EXCH.STRONG.GPU PT, RZ, [R4], R9 ;  /* 0x0000000904ff73a8 */ /* 0x0044e200041ee100 */
[----:B------:R-:W-:-:S04]  /*09e0*/  DEPBAR {5,4,3,2,1,0} ;  /* 0x0000003f0000791a */ /* 0x000fc80000000000 */
[----:B------:R-:W4:Y:S02]  /*09f0*/  CCTL.E.C.LDCU.IV.DEEP [UR24] ;  /* 0x0000000018007540 */ /* 0x000f240009c08000 */
[----:B----4-:R2:W-:Y:S01]  /*0a00*/  UTMACCTL.IV [UR24] ;  /* 0x00000000180079b9 */ /* 0x0105e20008000000 */
[----:B------:R-:W-:Y:S01]  /*0a10*/  NOP ;  /* 0x0000000000007918 */ /* 0x000fe20000000000 */
.L_x_19:
[----:B------:R-:W-:Y:S05]  /*0a20*/  @P0 BRA `(.L_x_20) ;  /* 0x00000000000c0947 */ /* 0x000fea0003800000 */
[----:B------:R0:W-:Y:S01]  /*0a30*/  UTMACMDFLUSH ;  /* 0x00000000000079b7 */ /* 0x0001e20000000000 */
[----:B------:R-:W-:Y:S05]  /*0a40*/  @P0 BRA `(.L_x_20) ;  /* 0x0000000000040947 */ /* 0x000fea0003800000 */
[----:B------:R-:W-:-:S04]  /*0a50*/  DEPBAR.LE SB0, 0x0 ;  /* 0x000080000000791a */ /* 0x000fc80000000000 */
.L_x_20:
[----:B------:R-:W-:Y:S05]  /*0a60*/  WARPSYNC.ALL ;  /* 0x0000000000007948 */ /* 0x000fea0003800000 */
[----:B------:R-:W-:Y:S01]  /*0a70*/  NOP ;  /* 0x0000000000007918 */ /* 0x000fe20000000000 */
[----:B---3--:R-:W-:Y:S06]  /*0a80*/  BAR.SYNC.DEFER_BLOCKING 0x0 ;  /* 0x0000000000007b1d */ /* 0x008fec0000010000 */
[----:B------:R-:W-:Y:S02]  /*0a90*/  BSSY.RECONVERGENT B1, `(.L_x_21) ;  /* 0x000000b000017945 */ /* 0x000fe40003800200 */
[----:B------:R-:W-:Y:S06]  /*0aa0*/  BAR.SYNC.DEFER_BLOCKING 0x0 ;  /* 0x0000000000007b1d */ /* 0x000fec0000010000 */
[----:B------:R3:W-:Y:S01]  /*0ab0*/  @!P0 STS [R3], RZ ;  /* 0x000000ff03008388 */ /* 0x0007e20000000800 */
[----:B------:R-:W-:Y:S01]  /*0ac0*/  NOP ;  /* 0x0000000000007918 */ /* 0x000fe20000000000 */
[----:B------:R-:W-:Y:S05]  /*0ad0*/  @P3 BRA `(.L_x_22) ;  /* 0x0000000000183947 */ /* 0x000fea0003800000 */
[----:B--2-45:R-:W2:Y:S01]  /*0ae0*/  LDS R4, [UR8+0x8] ;  /* 0x00000808ff047984 */ /* 0x034ea20008000800 */
[----:B------:R-:W4:Y:S01]  /*0af0*/  LDC.64 R8, c[0x0][0x388] ;  /* 0x0000e200ff087b82 */ /* 0x000f220000000a00 */
[----:B------:R-:W-:Y:S02]  /*0b00*/  IMAD.MOV.U32 R5, RZ, RZ, 0x70 ;  /* 0x00000070ff057424 */ /* 0x000fe400078e00ff */
[----:B----4-:R4:W-:Y:S03]  /*0b10*/  STS.64 [UR8], R8 ;  /* 0x00000008ff007988 */ /* 0x0109e60008000a08 */
[----:B--2---:R-:W-:-:S05]  /*0b20*/  LOP3.LUT R4, R4, 0x10, R5, 0xd8, !PT ;  /* 0x0000001004047812 */ /* 0x004fca00078ed805 */
[----:B------:R4:W-:Y:S02]  /*0b30*/  STS [UR8+0x8], R4 ;  /* 0x00000804ff007988 */ /* 0x0009e40008000808 */
.L_x_22:
[----:B--2---:R-:W-:Y:S05]  /*0b40*/  BSYNC.RECONVERGENT B1 ;  /* 0x0000000000017941 */ /* 0x004fea0003800200 */
.L_x_21:
[----:B------:R-:W-:Y:S04]  /*0b50*/  BSSY.RECONVERGENT B2, `(.L_x_23) ;  /* 0x000000f000027945 */ /* 0x000fe80003800200 */
[----:B------:R-:W-:Y:S04]  /*0b60*/  BSSY.RELIABLE B1, `(.L_x_24) ;  /* 0x000000c000017945 */ /* 0x000fe80003800100 */
[----:B------:R-:W-:Y:S05]  /*0b70*/  @P3 BRA `(.L_x_25) ;  /* 0x0000000000283947 */ /* 0x000fea0003800000 */
[----:B----45:R-:W2:Y:S01]  /*0b80*/  LDS R4, [UR8+0x34] ;  /* 0x00003408ff047984 */ /* 0x030ea20008000800 */
[----:B------:R-:W-:Y:S01]  /*0b90*/  IMAD.MOV.U32 R5, RZ, RZ, 0x3f000000 ;  /* 0x3f000000ff057424 */ /* 0x000fe200078e00ff */
[----:B------:R-:W-:Y:S05]  /*0ba0*/  @P3 BREAK.RELIABLE B1 ;  /* 0x0000000000013942 */ /* 0x000fea0003800100 */
[----:B--2---:R-:W-:-:S05]  /*0bb0*/  LOP3.LUT R4, R4, 0xff000000, R5, 0xb8, !PT ;  /* 0xff00000004047812 */ /* 0x004fca00078eb805 */
[----:B------:R2:W-:Y:S01]  /*0bc0*/  STS [UR8+0x34], R4 ;  /* 0x00003404ff007988 */ /* 0x0005e20008000808 */
[----:B------:R-:W-:Y:S05]  /*0bd0*/  @P3 BRA `(.L_x_26) ;  /* 0x0000000000183947 */ /* 0x000fea0003800000 */
[----:B--2---:R-:W2:Y:S01]  /*0be0*/  LDS R4, [UR8+0x38] ;  /* 0x00003808ff047984 */ /* 0x004ea20008000800 */
[----:B------:R-:W-:-:S05]  /*0bf0*/  IMAD.MOV.U32 R5, RZ, RZ, 0xff ;  /* 0x000000ffff057424 */ /* 0x000fca00078e00ff */
[----:B--2---:R-:W-:-:S05]  /*0c00*/  LOP3.LUT R4, R4, 0xff, R5, 0xb8, !PT ;  /* 0x000000ff04047812 */ /* 0x004fca00078eb805 */
[----:B------:R2:W-:Y:S02]  /*0c10*/  STS [UR8+0x38], R4 ;  /* 0x00003804ff007988 */ /* 0x0005e40008000808 */
.L_x_25:
[----:B------:R-:W-:Y:S05]  /*0c20*/  BSYNC.RELIABLE B1 ;  /* 0x0000000000017941 */ /* 0x000fea0003800100 */
.L_x_24:
[----:B------:R2:W-:Y:S02]  /*0c30*/  @!P3 STS [UR8+0x20], R6 ;  /* 0x00002006ff00b988 */ /* 0x0005e40008000808 */
.L_x_26:
[----:B------:R-:W-:Y:S05]  /*0c40*/  BSYNC.RECONVERGENT B2 ;  /* 0x0000000000027941 */ /* 0x000fea0003800200 */
.L_x_23:
[----:B------:R-:W-:Y:S05]  /*0c50*/  WARPSYNC.ALL ;  /* 0x0000000000007948 */ /* 0x000fea0003800000 */
[----:B------:R-:W-:Y:S01]  /*0c60*/  NOP ;  /* 0x0000000000007918 */ /* 0x000fe20000000000 */
[----:B--2---:R-:W2:Y:S01]  /*0c70*/  LDC R6, c[0x0][0x39c] ;  /* 0x0000e700ff067b82 */ /* 0x004ea20000000800 */
[----:B------:R-:W-:Y:S01]  /*0c80*/  BSSY.RECONVERGENT B2, `(.L_x_27) ;  /* 0x000000b000027945 */ /* 0x000fe20003800200 */
[----:B--2---:R-:W-:-:S03]  /*0c90*/  VIADD R6, R6, 0xffffffff ;  /* 0xffffffff06067836 */ /* 0x004fc60000000000 */
[----:B------:R-:W-:Y:S05]  /*0ca0*/  @P3 BRA `(.L_x_28) ;  /* 0x0000000000203947 */ /* 0x000fea0003800000 */
[----:B----45:R-:W2:Y:S01]  /*0cb0*/  LDS R4, [UR8+0x1c] ;  /* 0x00001c08ff047984 */ /* 0x030ea20008000800 */
[----:B------:R-:W4:Y:S03]  /*0cc0*/  LDC.64 R10, c[0x0][0x3b0] ;  /* 0x0000ec00ff0a7b82 */ /* 0x000f260000000a00 */
[----:B------:R5:W-:Y:S01]  /*0cd0*/  STS [UR8+0x24], R6 ;  /* 0x00002406ff007988 */ /* 0x000be20008000808 */
[--C-:B----4-:R-:W-:Y:S02]  /*0ce0*/  SHF.R.U32.HI R9, RZ, 0x4, R11.reuse ;  /* 0x00000004ff097819 */ /* 0x110fe4000001160b */
[----:B------:R-:W-:-:S05]  /*0cf0*/  SHF.R.U64 R5, R10, 0x4, R11 ;  /* 0x000000040a057819 */ /* 0x000fca000000120b */
[----:B------:R5:W-:Y:S01]  /*0d00*/  STS [UR8+0xc], R5 ;  /* 0x00000c05ff007988 */ /* 0x000be20008000808 */
[----:B--2---:R-:W-:-:S05]  /*0d10*/  LOP3.LUT R4, R4, 0xf, R9, 0xb8, !PT ;  /* 0x0000000f04047812 */ /* 0x004fca00078eb809 */
[----:B------:R5:W-:Y:S02]  /*0d20*/  STS [UR8+0x1c], R4 ;  /* 0x00001c04ff007988 */ /* 0x000be40008000808 */
.L_x_28:
[----:B------:R-:W-:Y:S05]  /*0d30*/  BSYNC.RECONVERGENT B2 ;  /* 0x0000000000027941 */ /* 0x000fea0003800200 */
.L_x_27:
[----:B------:R-:W-:Y:S04]  /*0d40*/  BSSY.RECONVERGENT B3, `(.L_x_29) ;  /* 0x000001d000037945 */ /* 0x000fe80003800200 */
[----:B------:R-:W-:Y:S04]  /*0d50*/  BSSY.RELIABLE B2, `(.L_x_30) ;  /* 0x0000018000027945 */ /* 0x000fe80003800100 */
[----:B------:R-:W-:Y:S05]  /*0d60*/  @P3 BRA `(.L_x_31) ;  /* 0x00000000001c3947 */ /* 0x000fea0003800000 */
[----:B----45:R-:W2:Y:S02]  /*0d70*/  LDS R4, [UR8+0x34] ;  /* 0x00003408ff047984 */ /* 0x030ea40008000800 */
[----:B--2---:R-:W-:-:S05]  /*0d80*/  LOP3.LUT R4, R4, 0x7, RZ, 0xb8, !PT ;  /* 0x0000000704047812 */ /* 0x004fca00078eb8ff */
[----:B------:R2:W-:Y:S01]  /*0d90*/  STS [UR8+0x34], R4 ;  /* 0x00003404ff007988 */ /* 0x0005e20008000808 */
[----:B------:R-:W-:Y:S05]  /*0da0*/  @P3 BRA `(.L_x_32) ;  /* 0x00000000001c3947 */ /* 0x000fea0003800000 */
[----:B--2---:R-:W2:Y:S02]  /*0db0*/  LDS R4, [UR8+0x34] ;  /* 0x00003408ff047984 */ /* 0x004ea40008000800 */
[----:B--2---:R-:W-:-:S05]  /*0dc0*/  LOP3.LUT R4, R4, 0x38, RZ, 0xb8, !PT ;  /* 0x0000003804047812 */ /* 0x004fca00078eb8ff */
[----:B------:R2:W-:Y:S02]  /*0dd0*/  STS [UR8+0x34], R4 ;  /* 0x00003404ff007988 */ /* 0x0005e40008000808 */
.L_x_31:
[----:B------:R-:W-:Y:S05]  /*0de0*/  @P3 BRA `(.L_x_33) ;  /* 0x00000000001c3947 */ /* 0x000fea0003800000 */
[----:B--2-45:R-:W2:Y:S02]  /*0df0*/  LDS R4, [UR8+0x8] ;  /* 0x00000808ff047984 */ /* 0x034ea40008000800 */
[----:B--2---:R-:W-:-:S05]  /*0e00*/  LOP3.LUT R4, R4, 0x780, RZ, 0xb8, !PT ;  /* 0x0000078004047812 */ /* 0x004fca00078eb8ff */
[----:B------:R4:W-:Y:S02]  /*0e10*/  STS [UR8+0x8], R4 ;  /* 0x00000804ff007988 */ /* 0x0009e40008000808 */
.L_x_32:
[----:B------:R-:W-:Y:S05]  /*0e20*/  @P3 BRA `(.L_x_34) ;  /* 0x0000000000283947 */ /* 0x000fea0003800000 */
[----:B--2-4-:R-:W2:Y:S02]  /*0e30*/  LDS R4, [UR8+0x8] ;  /* 0x00000808ff047984 */ /* 0x014ea40008000800 */
[----:B--2---:R-:W-:-:S05]  /*0e40*/  LOP3.LUT R4, R4, 0x1800, RZ, 0xb8, !PT ;  /* 0x0000180004047812 */ /* 0x004fca00078eb8ff */
[----:B------:R2:W-:Y:S02]  /*0e50*/  STS [UR8+0x8], R4 ;  /* 0x00000804ff007988 */ /* 0x0005e40008000808 */
.L_x_33:
[----:B------:R-:W-:Y:S05]  /*0e60*/  @P3 BREAK.RELIABLE B2 ;  /* 0x0000000000023942 */ /* 0x000fea0003800100 */
[----:B------:R-:W-:Y:S05]  /*0e70*/  @P3 BRA `(.L_x_35) ;  /* 0x0000000000243947 */ /* 0x000fea0003800000 */
[----:B--2-45:R-:W2:Y:S01]  /*0e80*/  LDS R4, [UR8+0x8] ;  /* 0x00000808ff047984 */ /* 0x034ea20008000800 */
[----:B------:R-:W-:-:S05]  /*0e90*/  IMAD.MOV.U32 R5, RZ, RZ, 0x6000 ;  /* 0x00006000ff057424 */ /* 0x000fca00078e00ff */
[----:B--2---:R-:W-:-:S04]  /*0ea0*/  LOP3.LUT R4, R4, 0x4000, R5, 0xd8, !PT ;  /* 0x0000400004047812 */ /* 0x004fc800078ed805 */
[----:B------:R-:W-:-:S05]  /*0eb0*/  LOP3.LUT R4, R4, 0x400000, RZ, 0xb8, !PT ;  /* 0x0040000004047812 */ /* 0x000fca00078eb8ff */
[----:B------:R5:W-:Y:S02]  /*0ec0*/  STS [UR8+0x8], R4 ;  /* 0x00000804ff007988 */ /* 0x000be40008000808 */
.L_x_34:
[----:B------:R-:W-:Y:S05]  /*0ed0*/  BSYNC.RELIABLE B2 ;  /* 0x0000000000027941 */ /* 0x000fea0003800100 */
.L_x_30:
[----:B--2-45:R-:W2:Y:S02]  /*0ee0*/  @!P3 LDS R4, [UR8+0x8] ;  /* 0x00000808ff04b984 */ /* 0x034ea40008000800 */
[----:B--2---:R-:W-:-:S05]  /*0ef0*/  @!P3 LOP3.LUT R4, R4, 0x8000, RZ, 0xb8, !PT ;  /* 0x000080000404b812 */ /* 0x004fca00078eb8ff */
[----:B------:R2:W-:Y:S02]  /*0f00*/  @!P3 STS [UR8+0x8], R4 ;  /* 0x00000804ff00b988 */ /* 0x0005e40008000808 */
.L_x_35:
[----:B------:R-:W-:Y:S05]  /*0f10*/  BSYNC.RECONVERGENT B3 ;  /* 0x0000000000037941 */ /* 0x000fea0003800200 */
.L_x_29:
[----:B------:R-:W-:Y:S05]  /*0f20*/  WARPSYNC.ALL ;  /* 0x0000000000007948 */ /* 0x000fea0003800000 */
[----:B------:R-:W-:Y:S01]  /*0f30*/  NOP ;  /* 0x0000000000007918 */ /* 0x000fe20000000000 */
[----:B------:R-:W-:-:S04]  /*0f40*/  UIADD3 UR5, UPT, UPT, UR4, 0x80, URZ ;  /* 0x0000008004057890 */ /* 0x000fc8000fffe0ff */
[----:B------:R-:W-:-:S04]  /*0f50*/  UIADD3 UR26, UP0, UPT, UR5, UR20, URZ ;  /* 0x00000014051a7290 */ /* 0x000fc8000ff1e0ff */
[----:B------:R-:W-:Y:S01]  /*0f60*/  ULEA.HI.X.SX32 UR27, UR5, UR21, 0x1, UP0 ;  /* 0x00000015051b7291 */ /* 0x000fe200080f0eff */
[----:B------:R-:W-:Y:S11]  /*0f70*/  @P0 BRA `(.L_x_36) ;  /* 0x0000000000300947 */ /* 0x000ff60003800000 */
[----:B--2-45:R-:W2:Y:S01]  /*0f80*/  S2R R4, SR_LANEID ;  /* 0x0000000000047919 */ /* 0x034ea20000000000 */
[----:B------:R-:W-:Y:S05]  /*0f90*/  WARPSYNC.ALL ;  /* 0x0000000000007948 */ /* 0x000fea0003800000 */
[----:B------:R-:W-:Y:S01]  /*0fa0*/  NOP ;  /* 0x0000000000007918 */ /* 0x000fe20000000000 */
[----:B--2---:R-:W-:-:S05]  /*0fb0*/  IMAD.SHL.U32 R8, R4, 0x4, RZ ;  /* 0x0000000404087824 */ /* 0x004fca00078e00ff */
[----:B------:R-:W2:Y:S01]  /*0fc0*/  LDS R9, [R8+UR8] ;  /* 0x0000000808097984 */ /* 0x000ea20008000800 */
[----:B------:R-:W-:-:S05]  /*0fd0*/  IADD3 R4, P1, PT, R8, UR26, RZ ;  /* 0x0000001a08047c10 */ /* 0x000fca000ff3e0ff */
[----:B------:R-:W-:-:S05]  /*0fe0*/  IMAD.X R5, RZ, RZ, UR27, P1 ;  /* 0x0000001bff057e24 */ /* 0x000fca00088e06ff */
[----:B--2---:R2:W4:Y:S01]  /*0ff0*/  ATOMG.E.EXCH.STRONG.GPU PT, RZ, [R4], R9 ;  /* 0x0000000904ff73a8 */ /* 0x00452200041ee100 */
[----:B------:R-:W-:-:S04]  /*1000*/  DEPBAR {5,4,3,2,1,0} ;  /* 0x0000003f0000791a */ /* 0x000fc80000000000 */
[----:B------:R-:W5:Y:S02]  /*1010*/  CCTL.E.C.LDCU.IV.DEEP [UR26] ;  /* 0x000000001a007540 */ /* 0x000f640009c08000 */
[----:B-----5:R2:W-:Y:S01]  /*1020*/  UTMACCTL.IV [UR26] ;  /* 0x000000001a0079b9 */ /* 0x0205e20008000000 */
[----:B------:R-:W-:Y:S01]  /*1030*/  NOP ;  /* 0x0000000000007918 */ /* 0x000fe20000000000 */
.L_x_36:
[----:B------:R-:W-:Y:S05]  /*1040*/  @P0 BRA `(.L_x_37) ;  /* 0x00000000000c0947 */ /* 0x000fea0003800000 */
[----:B------:R0:W-:Y:S01]  /*1050*/  UTMACMDFLUSH ;  /* 0x00000000000079b7 */ /* 0x0001e20000000000 */
[----:B------:R-:W-:Y:S05]  /*1060*/  @P0 BRA `(.L_x_37) ;  /* 0x0000000000040947 */ /* 0x000fea0003800000 */
[----:B------:R-:W-:-:S04]  /*1070*/  DEPBAR.LE SB0, 0x0 ;  /* 0x000080000000791a */ /* 0x000fc80000000000 */
.L_x_37:
[----:B------:R-:W-:Y:S05]  /*1080*/  WARPSYNC.ALL ;  /* 0x0000000000007948 */ /* 0x000fea0003800000 */
[----:B------:R-:W-:Y:S01]  /*1090*/  NOP ;  /* 0x0000000000007918 */ /* 0x000fe20000000000 */
[----:B----4-:R-:W-:Y:S06]  /*10a0*/  BAR.SYNC.DEFER_BLOCKING 0x0 ;  /* 0x0000000000007b1d */ /* 0x010fec0000010000 */
[----:B------:R-:W-:Y:S02]  /*10b0*/  BSSY.RECONVERGENT B3, `(.L_x_38) ;  /* 0x000000b000037945 */ /* 0x000fe40003800200 */
[----:B------:R-:W-:Y:S06]  /*10c0*/  BAR.SYNC.DEFER_BLOCKING 0x0 ;  /* 0x0000000000007b1d */ /* 0x000fec0000010000 */
[----:B------:R4:W-:Y:S01]  /*10d0*/  @!P0 STS [R3], RZ ;  /* 0x000000ff03008388 */ /* 0x0009e20000000800 */
[----:B------:R-:W-:Y:S01]  /*10e0*/  NOP ;  /* 0x0000000000007918 */ /* 0x000fe20000000000 */
[----:B------:R-:W-:Y:S05]  /*10f0*/  @P3 BRA `(.L_x_39) ;  /* 0x0000000000183947 */ /* 0x000fea0003800000 */
[----:B---34-:R-:W3:Y:S01]  /*1100*/  LDS R3, [UR8+0x8] ;  /* 0x00000808ff037984 */ /* 0x018ee20008000800 */
[----:B--2---:R-:W2:Y:S01]  /*1110*/  LDC.64 R8, c[0x0][0x390] ;  /* 0x0000e400ff087b82 */ /* 0x004ea20000000a00 */
[----:B-----5:R-:W-:Y:S02]  /*1120*/  IMAD.MOV.U32 R4, RZ, RZ, 0x70 ;  /* 0x00000070ff047424 */ /* 0x020fe400078e00ff */
[----:B--2---:R2:W-:Y:S03]  /*1130*/  STS.64 [UR8], R8 ;  /* 0x00000008ff007988 */ /* 0x0045e60008000a08 */
[----:B---3--:R-:W-:-:S05]  /*1140*/  LOP3.LUT R3, R3, 0x10, R4, 0xd8, !PT ;  /* 0x0000001003037812 */ /* 0x008fca00078ed804 */
[----:B------:R2:W-:Y:S02]  /*1150*/  STS [UR8+0x8], R3 ;  /* 0x00000803ff007988 */ /* 0x0005e40008000808 */
.L_x_39:
[----:B--2---:R-:W-:Y:S05]  /*1160*/  BSYNC.RECONVERGENT B3 ;  /* 0x0000000000037941 */ /* 0x004fea0003800200 */
.L_x_38:
[----:B------:R-:W-:Y:S04]  /*1170*/  BSSY.RECONVERGENT B4, `(.L_x_40) ;  /* 0x0000033000047945 */ /* 0x000fe80003800200 */
[----:B------:R-:W-:Y:S04]  /*1180*/  BSSY.RELIABLE B3, `(.L_x_41) ;  /* 0x000002e000037945 */ /* 0x000fe80003800100 */
[----:B------:R-:W-:Y:S05]  /*1190*/  @P3 BRA `(.L_x_42) ;  /* 0x0000000000243947 */ /* 0x000fea0003800000 */
[----:B---34-:R-:W2:Y:S01]  /*11a0*/  LDS R3, [UR8+0x34] ;  /* 0x00003408ff037984 */ /* 0x018ea20008000800 */
[----:B-----5:R-:W-:-:S05]  /*11b0*/  IMAD.MOV.U32 R4, RZ, RZ, 0x7f000000 ;  /* 0x7f000000ff047424 */ /* 0x020fca00078e00ff */
[----:B--2---:R-:W-:-:S05]  /*11c0*/  LOP3.LUT R3, R3, 0xff000000, R4, 0xb8, !PT ;  /* 0xff00000003037812 */ /* 0x004fca00078eb804 */
[----:B------:R2:W-:Y:S01]  /*11d0*/  STS [UR8+0x34], R3 ;  /* 0x00003403ff007988 */ /* 0x0005e20008000808 */
[----:B------:R-:W-:Y:S05]  /*11e0*/  @P3 BRA `(.L_x_43) ;  /* 0x0000000000183947 */ /* 0x000fea0003800000 */
[----:B--2---:R-:W2:Y:S01]  /*11f0*/  LDS R3, [UR8+0x38] ;  /* 0x00003808ff037984 */ /* 0x004ea20008000800 */
[----:B------:R-:W-:-:S05]  /*1200*/  IMAD.MOV.U32 R4, RZ, RZ, 0x7f ;  /* 0x0000007fff047424 */ /* 0x000fca00078e00ff */
[----:B--2---:R-:W-:-:S05]  /*1210*/  LOP3.LUT R3, R3, 0xff, R4, 0xb8, !PT ;  /* 0x000000ff03037812 */ /* 0x004fca00078eb804 */
[----:B------:R2:W-:Y:S02]  /*1220*/  STS [UR8+0x38], R3 ;  /* 0x00003803ff007988 */ /* 0x0005e40008000808 */
.L_x_42:
[----:B------:R-:W-:Y:S05]  /*1230*/  @P3 BRA `(.L_x_44) ;  /* 0x00000000000c3947 */ /* 0x000fea0003800000 */
[----:B------:R2:W-:Y:S02]  /*1240*/  STS [UR8+0x20], R6 ;  /* 0x00002006ff007988 */ /* 0x0005e40008000808 */
.L_x_43:
[----:B------:R-:W-:Y:S05]  /*1250*/  @P3 BRA `(.L_x_45) ;  /* 0x0000000000243947 */ /* 0x000fea0003800000 */
[----:B------:R2:W-:Y:S02]  /*1260*/  STS [UR8+0x24], R7 ;  /* 0x00002407ff007988 */ /* 0x0005e40008000808 */
.L_x_44:
[----:B------:R-:W-:Y:S05]  /*1270*/  @P3 BRA `(.L_x_46) ;  /* 0x00000000002c3947 */ /* 0x000fea0003800000 */
[----:B--234-:R-:W2:Y:S01]  /*1280*/  LDS R3, [UR8+0x1c] ;  /* 0x00001c08ff037984 */ /* 0x01cea20008000800 */
[----:B-----5:R-:W3:Y:S02]  /*1290*/  LDC.64 R4, c[0x0][0x3b8] ;  /* 0x0000ee00ff047b82 */ /* 0x020ee40000000a00 */
[--C-:B---3--:R-:W-:Y:S02]  /*12a0*/  SHF.R.U32.HI R6, RZ, 0x4, R5.reuse ;  /* 0x00000004ff067819 */ /* 0x108fe40000011605 */
[----:B------:R-:W-:-:S05]  /*12b0*/  SHF.R.U64 R4, R4, 0x4, R5 ;  /* 0x0000000404047819 */ /* 0x000fca0000001205 */
[----:B------:R3:W-:Y:S01]  /*12c0*/  STS [UR8+0xc], R4 ;  /* 0x00000c04ff007988 */ /* 0x0007e20008000808 */
[----:B--2---:R-:W-:-:S05]  /*12d0*/  LOP3.LUT R3, R3, 0xf, R6, 0xb8, !PT ;  /* 0x0000000f03037812 */ /* 0x004fca00078eb806 */
[----:B------:R3:W-:Y:S02]  /*12e0*/  STS [UR8+0x1c], R3 ;  /* 0x00001c03ff007988 */ /* 0x0007e40008000808 */
.L_x_45:
[----:B------:R-:W-:Y:S05]  /*12f0*/  @P3 BRA `(.L_x_47) ;  /* 0x00000000001c3947 */ /* 0x000fea0003800000 */
[----:B--234-:R-:W2:Y:S02]  /*1300*/  LDS R3, [UR8+0x34] ;  /* 0x00003408ff037984 */ /* 0x01cea40008000800 */
[----:B--2---:R-:W-:-:S05]  /*1310*/  LOP3.LUT R3, R3, 0x7, RZ, 0xb8, !PT ;  /* 0x0000000703037812 */ /* 0x004fca00078eb8ff */
[----:B------:R2:W-:Y:S02]  /*1320*/  STS [UR8+0x34], R3 ;  /* 0x00003403ff007988 */ /* 0x0005e40008000808 */
.L_x_46:
[----:B------:R-:W-:Y:S05]  /*1330*/  @P3 BRA `(.L_x_48) ;  /* 0x00000000001c3947 */ /* 0x000fea0003800000 */
[----:B--234-:R-:W2:Y:S02]  /*1340*/  LDS R3, [UR8+0x34] ;  /* 0x00003408ff037984 */ /* 0x01cea40008000800 */
[----:B--2---:R-:W-:-:S05]  /*1350*/  LOP3.LUT R3, R3, 0x38, RZ, 0xb8, !PT ;  /* 0x0000003803037812 */ /* 0x004fca00078eb8ff */
[----:B------:R2:W-:Y:S02]  /*1360*/  STS [UR8+0x34], R3 ;  /* 0x00003403ff007988 */ /* 0x0005e40008000808 */
.L_x_47:
[----:B------:R-:W-:Y:S05]  /*1370*/  @P3 BRA `(.L_x_49) ;  /* 0x00000000001c3947 */ /* 0x000fea0003800000 */
[----:B--234-:R-:W2:Y:S02]  /*1380*/  LDS R3, [UR8+0x8] ;  /* 0x00000808ff037984 */ /* 0x01cea40008000800 */
[----:B--2---:R-:W-:-:S05]  /*1390*/  LOP3.LUT R3, R3, 0x780, RZ, 0xb8, !PT ;  /* 0x0000078003037812 */ /* 0x004fca00078eb8ff */
[----:B------:R2:W-:Y:S02]  /*13a0*/  STS [UR8+0x8], R3 ;  /* 0x00000803ff007988 */ /* 0x0005e40008000808 */
.L_x_48:
[----:B------:R-:W-:Y:S05]  /*13b0*/  @P3 BRA `(.L_x_50) ;  /* 0x0000000000283947 */ /* 0x000fea0003800000 */
[----:B--234-:R-:W2:Y:S02]  /*13c0*/  LDS R3, [UR8+0x8] ;  /* 0x00000808ff037984 */ /* 0x01cea40008000800 */
[----:B--2---:R-:W-:-:S05]  /*13d0*/  LOP3.LUT R3, R3, 0x1800, RZ, 0xb8, !PT ;  /* 0x0000180003037812 */ /* 0x004fca00078eb8ff */
[----:B------:R2:W-:Y:S02]  /*13e0*/  STS [UR8+0x8], R3 ;  /* 0x00000803ff007988 */ /* 0x0005e40008000808 */
.L_x_49:
[----:B------:R-:W-:Y:S05]  /*13f0*/  @P3 BREAK.RELIABLE B3 ;  /* 0x0000000000033942 */ /* 0x000fea0003800100 */
[----:B------:R-:W-:Y:S05]  /*1400*/  @P3 BRA `(.L_x_51) ;  /* 0x0000000000243947 */ /* 0x000fea0003800000 */
[----:B--234-:R-:W2:Y:S01]  /*1410*/  LDS R3, [UR8+0x8] ;  /* 0x00000808ff037984 */ /* 0x01cea20008000800 */
[----:B-----5:R-:W-:-:S05]  /*1420*/  IMAD.MOV.U32 R4, RZ, RZ, 0x6000 ;  /* 0x00006000ff047424 */ /* 0x020fca00078e00ff */
[----:B--2---:R-:W-:-:S04]  /*1430*/  LOP3.LUT R3, R3, 0x6000, R4, 0xd8, !PT ;  /* 0x0000600003037812 */ /* 0x004fc800078ed804 */
[----:B------:R-:W-:-:S05]  /*1440*/  LOP3.LUT R3, R3, 0x400000, RZ, 0xb8, !PT ;  /* 0x0040000003037812 */ /* 0x000fca00078eb8ff */
[----:B------:R2:W-:Y:S02]  /*1450*/  STS [UR8+0x8], R3 ;  /* 0x00000803ff007988 */ /* 0x0005e40008000808 */
.L_x_50:
[----:B------:R-:W-:Y:S05]  /*1460*/  BSYNC.RELIABLE B3 ;  /* 0x0000000000037941 */ /* 0x000fea0003800100 */
.L_x_41:
[----:B--234-:R-:W2:Y:S02]  /*1470*/  @!P3 LDS R3, [UR8+0x8] ;  /* 0x00000808ff03b984 */ /* 0x01cea40008000800 */
[----:B--2---:R-:W-:-:S05]  /*1480*/  @!P3 LOP3.LUT R3, R3, 0x8000, RZ, 0xb8, !PT ;  /* 0x000080000303b812 */ /* 0x004fca00078eb8ff */
[----:B------:R2:W-:Y:S02]  /*1490*/  @!P3 STS [UR8+0x8], R3 ;  /* 0x00000803ff00b988 */ /* 0x0005e40008000808 */
.L_x_51:
[----:B------:R-:W-:Y:S05]  /*14a0*/  BSYNC.RECONVERGENT B4 ;  /* 0x0000000000047941 */ /* 0x000fea0003800200 */
.L_x_40:
[----:B------:R-:W-:Y:S05]  /*14b0*/  WARPSYNC.ALL ;  /* 0x0000000000007948 */ /* 0x000fea0003800000 */
[----:B------:R-:W-:Y:S01]  /*14c0*/  NOP ;  /* 0x0000000000007918 */ /* 0x000fe20000000000 */
[----:B------:R-:W-:-:S04]  /*14d0*/  UIADD3 UR4, UPT, UPT, UR4, 0x100, URZ ;  /* 0x0000010004047890 */ /* 0x000fc8000fffe0ff */
[----:B------:R-:W-:-:S04]  /*14e0*/  UIADD3 UR20, UP0, UPT, UR4, UR20, URZ ;  /* 0x0000001404147290 */ /* 0x000fc8000ff1e0ff */
[----:B------:R-:W-:Y:S01]  /*14f0*/  ULEA.HI.X.SX32 UR21, UR4, UR21, 0x1, UP0 ;  /* 0x0000001504157291 */ /* 0x000fe200080f0eff */
[----:B------:R-:W-:Y:S11]  /*1500*/  @P0 BRA `(.L_x_52) ;  /* 0x0000000000300947 */ /* 0x000ff60003800000 */
[----:B--234-:R-:W2:Y:S01]  /*1510*/  S2R R3, SR_LANEID ;  /* 0x0000000000037919 */ /* 0x01cea20000000000 */
[----:B------:R-:W-:Y:S05]  /*1520*/  WARPSYNC.ALL ;  /* 0x0000000000007948 */ /* 0x000fea0003800000 */
[----:B------:R-:W-:Y:S01]  /*1530*/  NOP ;  /* 0x0000000000007918 */ /* 0x000fe20000000000 */
[----:B--2--5:R-:W-:-:S05]  /*1540*/  IMAD.SHL.U32 R6, R3, 0x4, RZ ;  /* 0x0000000403067824 */ /* 0x024fca00078e00ff */
        /* <DEDUP_REMOVED lines=8> */
.L_x_52:
[----:B------:R-:W-:Y:S05]  /*15d0*/  @P0 BRA `(.L_x_53) ;  /* 0x00000000000c0947 */ /* 0x000fea0003800000 */
[----:B------:R0:W-:Y:S01]  /*15e0*/  UTMACMDFLUSH ;  /* 0x00000000000079b7 */ /* 0x0001e20000000000 */
[----:B------:R-:W-:Y:S05]  /*15f0*/  @P0 BRA `(.L_x_53) ;  /* 0x0000000000040947 */ /* 0x000fea0003800000 */
[----:B------:R-:W-:-:S04]  /*1600*/  DEPBAR.LE SB0, 0x0 ;  /* 0x000080000000791a */ /* 0x000fc80000000000 */
.L_x_53:
[----:B------:R-:W-:Y:S05]  /*1610*/  WARPSYNC.ALL ;  /* 0x0000000000007948 */ /* 0x000fea0003800000 */
[----:B------:R-:W-:Y:S01]  /*1620*/  NOP ;  /* 0x0000000000007918 */ /* 0x000fe20000000000 */
[----:B---3--:R-:W-:Y:S01]  /*1630*/  BAR.SYNC.DEFER_BLOCKING 0x0 ;  /* 0x0000000000007b1d */ /* 0x008fe20000010000 */
[----:B--2-4-:R-:W-:Y:S01]  /*1640*/  SHF.R.U32.HI R3, RZ, 0x5, R0 ;  /* 0x00000005ff037819 */ /* 0x014fe20000011600 */
[----:B------:R-:W-:Y:S01]  /*1650*/  UIADD3 UR12, UPT, UPT, UR8, 0xc010, URZ ;  /* 0x0000c010080c7890 */ /* 0x000fe2000fffe0ff */
[----:B------:R-:W-:Y:S01]  /*1660*/  ISETP.GE.AND P0, PT, R12, 0x1, PT ;  /* 0x000000010c00780c */ /* 0x000fe20003f06270 */
[----:B------:R-:W-:Y:S01]  /*1670*/  USHF.L.U32 UR15, UR7, 0x7, URZ ;  /* 0x00000007070f7899 */ /* 0x000fe200080006ff */
[----:B------:R-:W-:Y:S01]  /*1680*/  R2UR UR22, R3 ;  /* 0x00000000031672ca */ /* 0x000fe200000e0000 */
[----:B------:R-:W-:Y:S01]  /*1690*/  VOTEU.ALL UP0, P3 ;  /* 0x0000000000ff7886 */ /* 0x000fe20001800000 */
[----:B------:R-:W-:Y:S01]  /*16a0*/  UMOV UR4, 0x1 ;  /* 0x0000000100047882 */ /* 0x000fe20000000000 */
[----:B------:R-:W-:Y:S01]  /*16b0*/  VOTEU.ALL UP1, P3 ;  /* 0x0000000000ff7886 */ /* 0x000fe20001820000 */
[----:B------:R-:W-:Y:S01]  /*16c0*/  USHF.L.U32 UR19, UR19, 0x8, URZ ;  /* 0x0000000813137899 */ /* 0x000fe200080006ff */
[----:B------:R-:W-:Y:S01]  /*16d0*/  BSSY.RECONVERGENT B4, `(.L_x_54) ;  /* 0x0000018000047945 */ /* 0x000fe20003800200 */
[----:B------:R-:W-:-:S04]  /*16e0*/  @!UP0 UIADD3 UR10, UPT, UPT, -UR4, 0x100000, URZ ;  /* 0x00100000040a8890 */ /* 0x000fc8000fffe1ff */
[----:B------:R-:W-:Y:S02]  /*16f0*/  @!UP0 USHF.L.U32 UR11, UR10, 0xb, URZ ;  /* 0x0000000b0a0b8899 */ /* 0x000fe400080006ff */
[----:B------:R-:W-:Y:S02]  /*1700*/  @!UP0 USHF.L.U32 UR10, UR10, 0x1, URZ ;  /* 0x000000010a0a8899 */ /* 0x000fe400080006ff */
[----:B------:R-:W-:-:S04]  /*1710*/  @!UP0 UIADD3 UR4, UPT, UPT, -UR4, 0x100000, URZ ;  /* 0x0010000004048890 */ /* 0x000fc8000fffe1ff */
[----:B------:R-:W-:Y:S02]  /*1720*/  @!UP0 USHF.L.U32 UR5, UR4, 0xb, URZ ;  /* 0x0000000b04058899 */ /* 0x000fe400080006ff */
[----:B------:R-:W-:Y:S01]  /*1730*/  @!UP0 USHF.L.U32 UR4, UR4, 0x1, URZ ;  /* 0x0000000104048899 */ /* 0x000fe200080006ff */
[----:B------:R-:W-:Y:S01]  /*1740*/  VOTEU.ALL UP0, P3 ;  /* 0x0000000000ff7886 */ /* 0x000fe20001800000 */
[----:B------:R-:W2:Y:S04]  /*1750*/  FENCE.VIEW.ASYNC.S ;  /* 0x00000000000073c6 */ /* 0x000ea80000000000 */
[----:B--2---:R2:W3:Y:S06]  /*1760*/  @!UP0 SYNCS.EXCH.64 URZ, [UR8+0xc000], UR10 ;  /* 0x00c0000a08ff85b2 */ /* 0x0044ec0008000100 */
[----:B------:R2:W3:Y:S02]  /*1770*/  @!UP1 SYNCS.EXCH.64 URZ, [UR8+0xc010], UR4 ;  /* 0x00c0100408ff95b2 */ /* 0x0004e40008000100 */
[----:B---3--:R-:W-:Y:S06]  /*1780*/  BAR.SYNC.DEFER_BLOCKING 0x0 ;  /* 0x0000000000007b1d */ /* 0x008fec0000010000 */
[----:B------:R-:W-:Y:S05]  /*1790*/  @P3 BRA `(.L_x_55) ;  /* 0x00000000002c3947 */ /* 0x000fea0003800000 */
[----:B--2---:R-:W-:Y:S02]  /*17a0*/  UMOV UR4, 0x1 ;  /* 0x0000000100047882 */ /* 0x004fe40000000000 */
[----:B------:R-:W-:-:S04]  /*17b0*/  UIADD3 UR10, UPT, UPT, -UR4, 0x100000, URZ ;  /* 0x00100000040a7890 */ /* 0x000fc8000fffe1ff */
[----:B------:R-:W-:Y:S02]  /*17c0*/  USHF.L.U32 UR11, UR10, 0xb, URZ ;  /* 0x0000000b0a0b7899 */ /* 0x000fe400080006ff */
[----:B------:R-:W-:Y:S02]  /*17d0*/  USHF.L.U32 UR10, UR10, 0x1, URZ ;  /* 0x000000010a0a7899 */ /* 0x000fe400080006ff */
[----:B------:R-:W-:-:S04]  /*17e0*/  UIADD3 UR4, UPT, UPT, -UR4, 0x100000, URZ ;  /* 0x0010000004047890 */ /* 0x000fc8000fffe1ff */
[----:B------:R-:W-:Y:S02]  /*17f0*/  USHF.L.U32 UR5, UR4, 0xb, URZ ;  /* 0x0000000b04057899 */ /* 0x000fe400080006ff */
[----:B------:R-:W-:Y:S01]  /*1800*/  USHF.L.U32 UR4, UR4, 0x1, URZ ;  /* 0x0000000104047899 */ /* 0x000fe200080006ff */
[----:B------:R-:W2:Y:S03]  /*1810*/  FENCE.VIEW.ASYNC.S ;  /* 0x00000000000073c6 */ /* 0x000ea60000000000 */
[----:B--2---:R3:W4:Y:S08]  /*1820*/  SYNCS.EXCH.64 URZ, [UR8+0xc008], UR10 ;  /* 0x00c0080a08ff75b2 */ /* 0x0047300008000100 */
[----:B------:R3:W2:Y:S02]  /*1830*/  SYNCS.EXCH.64 URZ, [UR8+0xc018], UR4 ;  /* 0x00c0180408ff75b2 */ /* 0x0006a40008000100 */
[----:B---3--:R-:W-:Y:S01]  /*1840*/  NOP ;  /* 0x0000000000007918 */ /* 0x008fe20000000000 */
.L_x_55:
[----:B--2---:R-:W-:Y:S05]  /*1850*/  BSYNC.RECONVERGENT B4 ;  /* 0x0000000000047941 */ /* 0x004fea0003800200 */
.L_x_54:
[----:B------:R-:W-:Y:S05]  /*1860*/  @!P0 BRA `(.L_x_56) ;  /* 0x0000000800188947 */ /* 0x000fea0003800000 */
[----:B----4-:R-:W-:Y:S01]  /*1870*/  BAR.SYNC.DEFER_BLOCKING 0x0 ;  /* 0x0000000000007b1d */ /* 0x010fe20000010000 */
[----:B------:R-:W-:Y:S01]  /*1880*/  ELECT P1, URZ, PT ;  /* 0x0000000000ff782f */ /* 0x000fe20003820000 */
[----:B------:R-:W-:Y:S01]  /*1890*/  @!P3 IMAD.MOV.U32 R3, RZ, RZ, 0x6000 ;  /* 0x00006000ff03b424 */ /* 0x000fe200078e00ff */
[----:B------:R-:W-:Y:S02]  /*18a0*/  UIADD3 UR4, UPT, UPT, UR8, 0x8000, URZ ;  /* 0x0000800008047890 */ /* 0x000fe4000fffe0ff */
[----:B------:R-:W-:Y:S01]  /*18b0*/  ISETP.LT.U32.AND P1, PT, R2, 0x20, P1 ;  /* 0x000000200200780c */ /* 0x000fe20000f21070 */
[----:B------:R-:W-:Y:S01]  /*18c0*/  UMOV UR7, UR15 ;  /* 0x0000000f00077c82 */ /* 0x000fe20008000000 */
[----:B------:R-:W-:Y:S01]  /*18d0*/  ELECT P0, URZ, PT ;  /* 0x0000000000ff782f */ /* 0x000fe20003800000 */
[----:B------:R-:W-:-:S03]  /*18e0*/  UMOV UR11, UR19 ;  /* 0x00000013000b7c82 */ /* 0x000fc60008000000 */
[----:B------:R-:W-:-:S07]  /*18f0*/  ISETP.LT.U32.AND P0, PT, R2, 0x20, P0 ;  /* 0x000000200200780c */ /* 0x000fce0000701070 */
[----:B------:R-:W-:Y:S01]  /*1900*/  VOTEU.ANY UP0, P1 ;  /* 0x0000000000ff7886 */ /* 0x000fe20000800100 */
[----:B------:R-:W-:-:S04]  /*1910*/  VOTEU.ANY UP2, P1 ;  /* 0x0000000000ff7886 */ /* 0x000fc80000840100 */
[----:B------:R-:W-:Y:S02]  /*1920*/  @UP0 UIADD3 UR5, UPT, UPT, UR8, 0xc000, URZ ;  /* 0x0000c00008050890 */ /* 0x000fe4000fffe0ff */
[----:B------:R2:W-:Y:S01]  /*1930*/  @!P3 SYNCS.ARRIVE.TRANS64 RZ, [UR8+0xc000], R3 ;  /* 0x00c00003ffffb9a7 */ /* 0x0005e20008000008 */
[----:B------:R-:W-:Y:S01]  /*1940*/  @UP0 UMOV UR6, URZ ;  /* 0x000000ff00060c82 */ /* 0x000fe20008000000 */
[----:B------:R-:W-:Y:S01]  /*1950*/  BAR.SYNC.DEFER_BLOCKING 0x0 ;  /* 0x0000000000007b1d */ /* 0x000fe20000010000 */
[----:B------:R-:W-:-:S05]  /*1960*/  UISETP.NE.U32.AND UP0, UPT, UR22, URZ, UPT ;  /* 0x000000ff1600728c */ /* 0x000fca000bf05070 */
[----:B------:R-:W-:Y:S01]  /*1970*/  VOTEU.ANY UP1, P0 ;  /* 0x0000000000ff7886 */ /* 0x000fe20000020100 */
[----:B------:R-:W-:-:S04]  /*1980*/  VOTEU.ANY UP3, P0 ;  /* 0x0000000000ff7886 */ /* 0x000fc80000060100 */
[----:B------:R-:W-:Y:S01]  /*1990*/  @UP1 UIADD3 UR9, UPT, UPT, UR8, 0xc000, URZ ;  /* 0x0000c00008091890 */ /* 0x000fe2000fffe0ff */
[----:B------:R-:W-:Y:S01]  /*19a0*/  @UP1 UMOV UR10, URZ ;  /* 0x000000ff000a1c82 */ /* 0x000fe20008000000 */
[----:B------:R2:W-:Y:S01]  /*19b0*/  @UP2 UTMALDG.2D [UR4], [UR24] ;  /* 0x00000004180025b4 */ /* 0x0005e20008008000 */
[----:B------:R3:W-:Y:S06]  /*19c0*/  MEMBAR.ALL.CTA ;  /* 0x0000000000007992 */ /* 0x0007ec0000008000 */
[----:B---3--:R-:W3:Y:S02]  /*19d0*/  FENCE.VIEW.ASYNC.S ;  /* 0x00000000000073c6 */ /* 0x008ee40000000000 */
[----:B---3--:R-:W-:Y:S06]  /*19e0*/  BAR.SYNC.DEFER_BLOCKING 0x0 ;  /* 0x0000000000007b1d */ /* 0x008fec0000010000 */
[----:B------:R2:W-:Y:S02]  /*19f0*/  @UP3 UTMALDG.2D [UR8], [UR26] ;  /* 0x000000081a0035b4 */ /* 0x0005e40008008000 */
[----:B------:R-:W-:Y:S06]  /*1a00*/  BAR.SYNC.DEFER_BLOCKING 0x0 ;  /* 0x0000000000007b1d */ /* 0x000fec0000010000 */
[----:B------:R-:W3:Y:S02]  /*1a10*/  SYNCS.PHASECHK.TRANS64.TRYWAIT P0, [UR8+0xc000], RZ ;  /* 0x00c000ffff0075a7 */ /* 0x000ee40008001108 */
[----:B--23--:R-:W-:Y:S05]  /*1a20*/  @!P0 BRA `(.L_x_57) ;  /* 0x0000001400508947 */ /* 0x00cfea0003800000 */
.L_x_71:
[----:B------:R-:W-:Y:S05]  /*1a30*/  BRA.U UP0, `(.L_x_58) ;  /* 0x00000001004c7547 */ /* 0x000fea000b800000 */
[----:B------:R-:W-:Y:S02]  /*1a40*/  USHF.R.U32.HI UR4, URZ, 0x4, UR4 ;  /* 0x00000004ff047899 */ /* 0x000fe40008011604 */
[----:B------:R-:W-:Y:S02]  /*1a50*/  USHF.R.U32.HI UR6, URZ, 0x4, UR8 ;  /* 0x00000004ff067899 */ /* 0x000fe40008011608 */
[----:B------:R-:W-:Y:S02]  /*1a60*/  USGXT.U32 UR4, UR4, 0xe ;  /* 0x0000000e0404789a */ /* 0x000fe40008000000 */
[----:B------:R-:W-:Y:S01]  /*1a70*/  USGXT.U32 UR6, UR6, 0xe ;  /* 0x0000000e0606789a */ /* 0x000fe20008000000 */
[----:B------:R-:W-:Y:S01]  /*1a80*/  UMOV UR10, 0xfffffffe ;  /* 0xfffffffe000a7882 */ /* 0x000fe20000000000 */
[----:B------:R-:W-:Y:S01]  /*1a90*/  UMOV UR11, 0x7fffbfdf ;  /* 0x7fffbfdf000b7882 */ /* 0x000fe20000000000 */
[----:B------:R-:W-:Y:S01]  /*1aa0*/  UMOV UR5, URZ ;  /* 0x000000ff00057c82 */ /* 0x000fe20008000000 */
[----:B------:R-:W-:Y:S01]  /*1ab0*/  UMOV UR7, URZ ;  /* 0x000000ff00077c82 */ /* 0x000fe20008000000 */
[----:B------:R-:W-:-:S02]  /*1ac0*/  UIADD3.64 UR16, UPT, UPT, UR4, -UR10, URZ ;  /* 0x8000000a04107297 */ /* 0x000fc4000fffe0ff */
[----:B------:R-:W-:Y:S01]  /*1ad0*/  UIADD3.64 UR10, UPT, UPT, UR6, -UR10, URZ ;  /* 0x8000000a060a7297 */ /* 0x000fe2000fffe0ff */
[----:B------:R-:W-:Y:S01]  /*1ae0*/  UMOV UR28, 0x0 ;  /* 0x00000000001c7882 */ /* 0x000fe20000000000 */
[----:B------:R-:W-:Y:S01]  /*1af0*/  UMOV UR29, 0x8400010 ;  /* 0x08400010001d7882 */ /* 0x000fe20000000000 */
[----:B------:R-:W-:Y:S01]  /*1b00*/  UMOV UR5, 0x80004020 ;  /* 0x8000402000057882 */ /* 0x000fe20000000000 */
[----:B------:R-:W-:Y:S01]  /*1b10*/  UMOV UR7, 0x80004020 ;  /* 0x8000402000077882 */ /* 0x000fe20000000000 */
[----:B------:R-:W-:Y:S01]  /*1b20*/  UMOV UR30, 0x0 ;  /* 0x00000000001e7882 */ /* 0x000fe20000000000 */
[----:B------:R-:W-:Y:S01]  /*1b30*/  UMOV UR31, 0x8400010 ;  /* 0x08400010001f7882 */ /* 0x000fe20000000000 */
[----:B------:R2:W-:Y:S02]  /*1b40*/  UTCQMMA gdesc[UR4], gdesc[UR6], tmem[UR23], tmem[UR28], idesc[UR29], !UPT ;  /* 0x00ff1c06040075ea */ /* 0x0005e4000f800317 */
[----:B------:R2:W-:Y:S01]  /*1b50*/  UTCQMMA gdesc[UR16], gdesc[UR10], tmem[UR23], tmem[UR30], idesc[UR31], UPT ;  /* 0x00ff1e0a100075ea */ /* 0x0005e2000b800317 */
[----:B------:R-:W-:-:S02]  /*1b60*/  NOP ;  /* 0x0000000000007918 */ /* 0x000fc40000000000 */
.L_x_58:
[----:B------:R-:W-:Y:S01]  /*1b70*/  ELECT P0, URZ, PT ;  /* 0x0000000000ff782f */ /* 0x000fe20003800000 */
[----:B--2---:R-:W-:Y:S01]  /*1b80*/  UMOV UR4, UR12 ;  /* 0x0000000c00047c82 */ /* 0x004fe20008000000 */
[----:B------:R-:W-:Y:S02]  /*1b90*/  UMOV UR5, URZ ;  /* 0x000000ff00057c82 */ /* 0x000fe40008000000 */
[----:B------:R-:W-:-:S13]  /*1ba0*/  ISETP.LT.U32.AND P0, PT, R2, 0x20, P0 ;  /* 0x000000200200780c */ /* 0x000fda0000701070 */
[----:B------:R-:W-:Y:S01]  /*1bb0*/  VOTEU.ANY UP0, P0 ;  /* 0x0000000000ff7886 */ /* 0x000fe20000000100 */
[----:B------:R-:W-:Y:S01]  /*1bc0*/  VOTEU.ANY UP1, P0 ;  /* 0x0000000000ff7886 */ /* 0x000fe20000020100 */
[----:B------:R-:W-:-:S03]  /*1bd0*/  ISETP.GE.U32.AND P0, PT, R12, 0x41, PT ;  /* 0x000000410c00780c */ /* 0x000fc60003f06070 */
[----:B------:R-:W-:Y:S02]  /*1be0*/  @UP0 UMOV UR4, UR4 ;  /* 0x0000000400040c82 */ /* 0x000fe40008000000 */
[----:B------:R2:W-:Y:S01]  /*1bf0*/  @UP1 UTCBAR [UR4], URZ ;  /* 0x000000ff040013e9 */ /* 0x0005e200080000ff */
[----:B------:R-:W-:Y:S06]  /*1c00*/  BAR.SYNC.DEFER_BLOCKING 0x0 ;  /* 0x0000000000007b1d */ /* 0x000fec0000010000 */
[----:B------:R-:W3:Y:S02]  /*1c10*/  SYNCS.PHASECHK.TRANS64.TRYWAIT P1, [UR8+0xc010], RZ ;  /* 0x00c010ffff0075a7 */ /* 0x000ee40008021108 */
[----:B--23--:R-:W-:Y:S05]  /*1c20*/  @!P1 BRA `(.L_x_59) ;  /* 0x0000001000dc9947 */ /* 0x00cfea0003800000 */
.L_x_72:
[----:B------:R-:W-:Y:S01]  /*1c30*/  UMOV UR4, URZ ;  /* 0x000000ff00047c82 */ /* 0x000fe20008000000 */
[----:B------:R-:W-:Y:S05]  /*1c40*/  @!P0 BRA `(.L_x_56) ;  /* 0x0000000400208947 */ /* 0x000fea0003800000 */
[----:B------:R-:W2:Y:S01]  /*1c50*/  LDCU UR29, c[0x0][0x3a0] ;  /* 0x00007400ff1d77ac */ /* 0x000ea20008000800 */
[----:B------:R-:W-:Y:S01]  /*1c60*/  UMOV UR9, 0x1 ;  /* 0x0000000100097882 */ /* 0x000fe20000000000 */
[----:B------:R-:W-:-:S05]  /*1c70*/  UMOV UR14, 0x40 ;  /* 0x00000040000e7882 */ /* 0x000fca0000000000 */
.L_x_63:
[----:B------:R-:W-:Y:S01]  /*1c80*/  BAR.SYNC.DEFER_BLOCKING 0x0 ;  /* 0x0000000000007b1d */ /* 0x000fe20000010000 */
[----:B------:R-:W-:Y:S01]  /*1c90*/  ULEA UR28, UR9, UR8, 0x3 ;  /* 0x00000008091c7291 */ /* 0x000fe2000f8e18ff */
[----:B------:R-:W-:Y:S01]  /*1ca0*/  @!P3 IMAD.MOV.U32 R3, RZ, RZ, 0x6000 ;  /* 0x00006000ff03b424 */ /* 0x000fe200078e00ff */
[----:B------:R-:W-:Y:S01]  /*1cb0*/  ELECT P1, URZ, PT ;  /* 0x0000000000ff782f */ /* 0x000fe20003820000 */
[----:B------:R-:W-:-:S03]  /*1cc0*/  ULEA UR12, UR9, UR8, 0xd ;  /* 0x00000008090c7291 */ /* 0x000fc6000f8e68ff */
[----:B------:R-:W-:Y:S02]  /*1cd0*/  ISETP.LT.U32.AND P1, PT, R2, 0x20, P1 ;  /* 0x000000200200780c */ /* 0x000fe40000f21070 */
[----:B------:R-:W-:Y:S01]  /*1ce0*/  ELECT P0, URZ, PT ;  /* 0x0000000000ff782f */ /* 0x000fe20003800000 */
[----:B------:R-:W-:-:S03]  /*1cf0*/  UIADD3 UR12, UPT, UPT, UR12, 0x8000, URZ ;  /* 0x000080000c0c7890 */ /* 0x000fc6000fffe0ff */
[----:B------:R-:W-:Y:S01]  /*1d00*/  ISETP.LT.U32.AND P0, PT, R2, 0x20, P0 ;  /* 0x000000200200780c */ /* 0x000fe20000701070 */
[----:B------:R-:W-:Y:S01]  /*1d10*/  ULEA UR16, UR9, UR8, 0xe ;  /* 0x0000000809107291 */ /* 0x000fe2000f8e70ff */
[----:B------:R-:W-:Y:S01]  /*1d20*/  UMOV UR18, UR14 ;  /* 0x0000000e00127c82 */ /* 0x000fe20008000000 */
[----:B------:R-:W-:-:S04]  /*1d30*/  USHF.L.U32 UR5, UR4, 0x1f, URZ ;  /* 0x0000001f04057899 */ /* 0x000fc800080006ff */
[----:B------:R-:W-:Y:S01]  /*1d40*/  VOTEU.ANY UP0, P1 ;  /* 0x0000000000ff7886 */ /* 0x000fe20000800100 */
[----:B------:R3:W-:Y:S04]  /*1d50*/  @!P3 SYNCS.ARRIVE.TRANS64 RZ, [UR28+0xc000], R3 ;  /* 0x00c00003ffffb9a7 */ /* 0x0007e8000800001c */
[----:B------:R-:W-:Y:S01]  /*1d60*/  @UP0 UIADD3 UR13, UPT, UPT, UR28, 0xc000, URZ ;  /* 0x0000c0001c0d0890 */ /* 0x000fe2000fffe0ff */
[----:B------:R-:W-:Y:S01]  /*1d70*/  VOTEU.ANY UP0, P1 ;  /* 0x0000000000ff7886 */ /* 0x000fe20000800100 */
[----:B------:R-:W-:Y:S01]  /*1d80*/  BAR.SYNC.DEFER_BLOCKING 0x0 ;  /* 0x0000000000007b1d */ /* 0x000fe20000010000 */
[----:B---3--:R-:W-:-:S05]  /*1d90*/  IMAD.U32 R3, RZ, RZ, UR5 ;  /* 0x00000005ff037e24 */ /* 0x008fca000f8e00ff */
[----:B------:R-:W-:-:S05]  /*1da0*/  VOTEU.ANY UP1, P0 ;  /* 0x0000000000ff7886 */ /* 0x000fca0000020100 */
[----:B------:R-:W-:Y:S01]  /*1db0*/  @UP1 UIADD3 UR17, UPT, UPT, UR28, 0xc000, URZ ;  /* 0x0000c0001c111890 */ /* 0x000fe2000fffe0ff */
[----:B------:R-:W-:Y:S01]  /*1dc0*/  VOTEU.ANY UP1, P0 ;  /* 0x0000000000ff7886 */ /* 0x000fe20000020100 */
[----:B------:R3:W-:Y:S01]  /*1dd0*/  @UP0 UTMALDG.2D [UR12], [UR24] ;  /* 0x0000000c180005b4 */ /* 0x0007e20008008000 */
[----:B------:R-:W-:Y:S01]  /*1de0*/  UISETP.NE.U32.AND UP0, UPT, UR22, URZ, UPT ;  /* 0x000000ff1600728c */ /* 0x000fe2000bf05070 */
[----:B------:R4:W-:Y:S06]  /*1df0*/  MEMBAR.ALL.CTA ;  /* 0x0000000000007992 */ /* 0x0009ec0000008000 */
[----:B----4-:R-:W4:Y:S02]  /*1e00*/  FENCE.VIEW.ASYNC.S ;  /* 0x00000000000073c6 */ /* 0x010f240000000000 */
[----:B----4-:R-:W-:Y:S06]  /*1e10*/  BAR.SYNC.DEFER_BLOCKING 0x0 ;  /* 0x0000000000007b1d */ /* 0x010fec0000010000 */
[----:B------:R3:W-:Y:S02]  /*1e20*/  @UP1 UTMALDG.2D [UR16], [UR26] ;  /* 0x000000101a0015b4 */ /* 0x0007e40008008000 */
[----:B------:R-:W-:Y:S06]  /*1e30*/  BAR.SYNC.DEFER_BLOCKING 0x0 ;  /* 0x0000000000007b1d */ /* 0x000fec0000010000 */
[----:B------:R-:W4:Y:S02]  /*1e40*/  SYNCS.PHASECHK.TRANS64.TRYWAIT P0, [UR28+0xc000], R3 ;  /* 0x00c00003ff0075a7 */ /* 0x000f24000800111c */
[----:B---34-:R-:W-:Y:S05]  /*1e50*/  @!P0 BRA `(.L_x_60) ;  /* 0x00000010005c8947 */ /* 0x018fea0003800000 */
.L_x_73:
[----:B------:R-:W-:Y:S05]  /*1e60*/  BRA.U UP0, `(.L_x_61) ;  /* 0x00000001004c7547 */ /* 0x000fea000b800000 */
[----:B------:R-:W-:Y:S02]  /*1e70*/  USHF.R.U32.HI UR10, URZ, 0x4, UR12 ;  /* 0x00000004ff0a7899 */ /* 0x000fe4000801160c */
[----:B------:R-:W-:Y:S02]  /*1e80*/  USHF.R.U32.HI UR12, URZ, 0x4, UR16 ;  /* 0x00000004ff0c7899 */ /* 0x000fe40008011610 */
[----:B------:R-:W-:Y:S02]  /*1e90*/  USGXT.U32 UR10, UR10, 0xe ;  /* 0x0000000e0a0a789a */ /* 0x000fe40008000000 */
[----:B------:R-:W-:Y:S02]  /*1ea0*/  USGXT.U32 UR12, UR12, 0xe ;  /* 0x0000000e0c0c789a */ /* 0x000fe40008000000 */
[----:B------:R-:W-:Y:S02]  /*1eb0*/  UIADD3 UR16, UP0, UPT, UR10, 0x2, URZ ;  /* 0x000000020a107890 */ /* 0x000fe4000ff1e0ff */
[----:B------:R-:W-:Y:S01]  /*1ec0*/  UIADD3 UR30, UP1, UPT, UR12, 0x2, URZ ;  /* 0x000000020c1e7890 */ /* 0x000fe2000ff3e0ff */
[----:B------:R-:W-:Y:S01]  /*1ed0*/  UMOV UR5, URZ ;  /* 0x000000ff00057c82 */ /* 0x000fe20008000000 */
[----:B------:R-:W-:Y:S01]  /*1ee0*/  UMOV UR6, URZ ;  /* 0x000000ff00067c82 */ /* 0x000fe20008000000 */
[----:B------:R-:W-:-:S02]  /*1ef0*/  UIADD3.X UR17, UPT, UPT, UR5, -0x7fffbfe0, URZ, UP0, !UPT ;  /* 0x8000402005117890 */ /* 0x000fc400087fe4ff */
[----:B------:R-:W-:Y:S01]  /*1f00*/  UIADD3.X UR31, UPT, UPT, UR6, -0x7fffbfe0, URZ, UP1, !UPT ;  /* 0x80004020061f7890 */ /* 0x000fe20008ffe4ff */
[----:B------:R-:W-:Y:S01]  /*1f10*/  UMOV UR32, 0x0 ;  /* 0x0000000000207882 */ /* 0x000fe20000000000 */
[----:B------:R-:W-:Y:S01]  /*1f20*/  UMOV UR33, 0x8400010 ;  /* 0x0840001000217882 */ /* 0x000fe20000000000 */
[----:B------:R-:W-:Y:S01]  /*1f30*/  UMOV UR11, 0x80004020 ;  /* 0x80004020000b7882 */ /* 0x000fe20000000000 */
[----:B------:R-:W-:Y:S01]  /*1f40*/  UMOV UR13, 0x80004020 ;  /* 0x80004020000d7882 */ /* 0x000fe20000000000 */
[----:B------:R-:W-:Y:S01]  /*1f50*/  UMOV UR6, 0x0 ;  /* 0x0000000000067882 */ /* 0x000fe20000000000 */
[----:B------:R-:W-:Y:S01]  /*1f60*/  UMOV UR7, 0x8400010 ;  /* 0x0840001000077882 */ /* 0x000fe20000000000 */
[----:B------:R3:W-:Y:S02]  /*1f70*/  UTCQMMA gdesc[UR10], gdesc[UR12], tmem[UR23], tmem[UR32], idesc[UR33], UPT ;  /* 0x00ff200c0a0075ea */ /* 0x0007e4000b800317 */
[----:B------:R3:W-:Y:S01]  /*1f80*/  UTCQMMA gdesc[UR16], gdesc[UR30], tmem[UR23], tmem[UR6], idesc[UR7], UPT ;  /* 0x00ff061e100075ea */ /* 0x0007e2000b800317 */
[----:B------:R-:W-:-:S02]  /*1f90*/  NOP ;  /* 0x0000000000007918 */ /* 0x000fc40000000000 */
.L_x_61:
[----:B------:R-:W-:Y:S01]  /*1fa0*/  ELECT P0, URZ, PT ;  /* 0x0000000000ff782f */ /* 0x000fe20003800000 */
[----:B---3--:R-:W-:-:S03]  /*1fb0*/  UIADD3 UR6, UPT, UPT, UR28, 0xc010, URZ ;  /* 0x0000c0101c067890 */ /* 0x008fc6000fffe0ff */
[----:B------:R-:W-:Y:S01]  /*1fc0*/  ISETP.LT.U32.AND P0, PT, R2, 0x20, P0 ;  /* 0x000000200200780c */ /* 0x000fe20000701070 */
[----:B------:R-:W-:-:S12]  /*1fd0*/  UMOV UR7, URZ ;  /* 0x000000ff00077c82 */ /* 0x000fd80008000000 */
[----:B------:R-:W-:Y:S01]  /*1fe0*/  VOTEU.ANY UP0, P0 ;  /* 0x0000000000ff7886 */ /* 0x000fe20000000100 */
[----:B------:R-:W-:-:S04]  /*1ff0*/  VOTEU.ANY UP1, P0 ;  /* 0x0000000000ff7886 */ /* 0x000fc80000020100 */
[----:B------:R-:W-:Y:S02]  /*2000*/  @UP0 UMOV UR6, UR6 ;  /* 0x0000000600060c82 */ /* 0x000fe40008000000 */
[----:B------:R3:W-:Y:S01]  /*2010*/  @UP1 UTCBAR [UR6], URZ ;  /* 0x000000ff060013e9 */ /* 0x0007e200080000ff */
[----:B------:R-:W-:Y:S06]  /*2020*/  BAR.SYNC.DEFER_BLOCKING 0x0 ;  /* 0x0000000000007b1d */ /* 0x000fec0000010000 */
[----:B------:R-:W4:Y:S02]  /*2030*/  SYNCS.PHASECHK.TRANS64.TRYWAIT P0, [UR28+0xc010], R3 ;  /* 0x00c01003ff0075a7 */ /* 0x000f24000800111c */
[----:B---34-:R-:W-:Y:S05]  /*2040*/  @!P0 BRA `(.L_x_62) ;  /* 0x0000000c00ec8947 */ /* 0x018fea0003800000 */
.L_x_74:
[----:B------:R-:W-:Y:S02]  /*2050*/  UIADD3 UR9, UPT, UPT, UR9, 0x1, URZ ;  /* 0x0000000109097890 */ /* 0x000fe4000fffe0ff */
[----:B------:R-:W-:Y:S02]  /*2060*/  UIADD3 UR14, UPT, UPT, UR14, 0x40, URZ ;  /* 0x000000400e0e7890 */ /* 0x000fe4000fffe0ff */
[----:B------:R-:W-:-:S04]  /*2070*/  UISETP.NE.U32.AND UP0, UPT, UR9, 0x2, UPT ;  /* 0x000000020900788c */ /* 0x000fc8000bf05070 */
[----:B------:R-:W-:Y:S02]  /*2080*/  USEL UR5, URZ, 0x1, UP0 ;  /* 0x00000001ff057887 */ /* 0x000fe40008000000 */
[----:B------:R-:W-:Y:S02]  /*2090*/  USEL UR9, UR9, URZ, UP0 ;  /* 0x000000ff09097287 */ /* 0x000fe40008000000 */
[----:B--2---:R-:W-:Y:S02]  /*20a0*/  UISETP.GE.AND UP0, UPT, UR14, UR29, UPT ;  /* 0x0000001d0e00728c */ /* 0x004fe4000bf06270 */
[----:B------:R-:W-:-:S07]  /*20b0*/  ULOP3.LUT UR4, UR4, UR5, URZ, 0x3c, !UPT ;  /* 0x0000000504047292 */ /* 0x000fce000f8e3cff */
[----:B------:R-:W-:Y:S05]  /*20c0*/  BRA.U !UP0, `(.L_x_63) ;  /* 0xfffffff908ec7547 */ /* 0x000fea000b83ffff */
.L_x_56:
[----:B----4-:R-:W-:Y:S06]  /*20d0*/  BAR.SYNC.DEFER_BLOCKING 0x0 ;  /* 0x0000000000007b1d */ /* 0x010fec0000010000 */
[----:B------:R-:W-:Y:S04]  /*20e0*/  BSSY.RECONVERGENT B4, `(.L_x_64) ;  /* 0x0000004000047945 */ /* 0x000fe80003800200 */
[----:B------:R-:W-:Y:S05]  /*20f0*/  @P3 BRA `(.L_x_65) ;  /* 0x0000000000083947 */ /* 0x000fea0003800000 */
[----:B------:R-:W2:Y:S02]  /*2100*/  SYNCS.CCTL.IV [UR8+0xc000] ;  /* 0x00c00000ff0079b1 */ /* 0x000ea40008000008 */
[----:B--2---:R-:W2:Y:S02]  /*2110*/  SYNCS.CCTL.IV [UR8+0xc010] ;  /* 0x00c01000ff0079b1 */ /* 0x004ea40008000008 */
.L_x_65:
[----:B------:R-:W-:Y:S05]  /*2120*/  BSYNC.RECONVERGENT B4 ;  /* 0x0000000000047941 */ /* 0x000fea0003800200 */
.L_x_64:
[----:B--2---:R-:W-:Y:S06]  /*2130*/  BAR.SYNC.DEFER_BLOCKING 0x0 ;  /* 0x0000000000007b1d */ /* 0x004fec0000010000 */
[----:B------:R-:W-:Y:S04]  /*2140*/  BSSY.RECONVERGENT B4, `(.L_x_66) ;  /* 0x0000004000047945 */ /* 0x000fe80003800200 */
[----:B------:R-:W-:Y:S05]  /*2150*/  @P3 BRA `(.L_x_67) ;  /* 0x0000000000083947 */ /* 0x000fea0003800000 */
[----:B------:R-:W2:Y:S02]  /*2160*/  SYNCS.CCTL.IV [UR8+0xc008] ;  /* 0x00c00800ff0079b1 */ /* 0x000ea40008000008 */
[----:B--2---:R-:W2:Y:S02]  /*2170*/  SYNCS.CCTL.IV [UR8+0xc018] ;  /* 0x00c01800ff0079b1 */ /* 0x004ea40008000008 */
.L_x_67:
[----:B------:R-:W-:Y:S05]  /*2180*/  BSYNC.RECONVERGENT B4 ;  /* 0x0000000000047941 */ /* 0x000fea0003800200 */
.L_x_66:
[----:B------:R-:W-:Y:S01]  /*2190*/  USHF.L.U32 UR4, UR22, 0x15, URZ ;  /* 0x0000001516047899 */ /* 0x000fe200080006ff */
[----:B------:R-:W-:Y:S01]  /*21a0*/  IMAD.SHL.U32 R3, R0, 0x80, RZ ;  /* 0x0000008000037824 */ /* 0x000fe200078e00ff */
[----:B------:R-:W-:Y:S02]  /*21b0*/  ELECT P0, URZ, PT ;  /* 0x0000000000ff782f */ /* 0x000fe40003800000 */
[----:B------:R-:W-:Y:S02]  /*21c0*/  ULOP3.LUT UR4, UR4, 0x600000, URZ, 0xc0, !UPT ;  /* 0x0060000004047892 */ /* 0x000fe4000f8ec0ff */
[----:B------:R-:W-:Y:S01]  /*21d0*/  ISETP.LT.U32.AND P0, PT, R2, 0x40, P0 ;  /* 0x000000400200780c */ /* 0x000fe20000701070 */
[----:B------:R-:W-:Y:S02]  /*21e0*/  ULOP3.LUT UR22, UR22, 0x1, URZ, 0xc0, !UPT ;  /* 0x0000000116167892 */ /* 0x000fe4000f8ec0ff */
[----:B------:R-:W-:Y:S02]  /*21f0*/  UIADD3 UR4, UPT, UPT, UR23, UR4, URZ ;  /* 0x0000000417047290 */ /* 0x000fe4000fffe0ff */
[----:B------:R-:W-:Y:S01]  /*2200*/  ULEA UR5, UR22, UR19, 0x7 ;  /* 0x0000001316057291 */ /* 0x000fe2000f8e38ff */
[----:B------:R-:W-:-:S06]  /*2210*/  UMOV UR6, UR15 ;  /* 0x0000000f00067c82 */ /* 0x000fcc0008000000 */
[----:B------:R-:W3:Y:S01]  /*2220*/  LDTM.x64 R100, tmem[UR4] ;  /* 0x00000004006479ee */ /* 0x000ee20008340000 */
[----:B------:R-:W-:Y:S01]  /*2230*/  VOTEU.ANY UP1, P0 ;  /* 0x0000000000ff7886 */ /* 0x000fe20000020100 */
[----:B------:R-:W-:Y:S01]  /*2240*/  VOTEU.ANY UP0, P0 ;  /* 0x0000000000ff7886 */ /* 0x000fe20000000100 */
[----:B---3--:R-:W-:Y:S02]  /*2250*/  F2FP.SATFINITE.E4M3.F32.PACK_AB_MERGE_C R102, R103, R102, RZ ;  /* 0x000000666766723e */ /* 0x008fe400048070ff */
[----:B------:R-:W-:Y:S02]  /*2260*/  F2FP.SATFINITE.E4M3.F32.PACK_AB_MERGE_C R106, R107, R106, RZ ;  /* 0x0000006a6b6a723e */ /* 0x000fe400048070ff */
[----:B------:R-:W-:Y:S02]  /*2270*/  F2FP.SATFINITE.E4M3.F32.PACK_AB_MERGE_C R164, R101, R100, R102 ;  /* 0x0000006465a4723e */ /* 0x000fe40004807066 */
[----:B------:R-:W3:Y:S01]  /*2280*/  LDTM.x64 R40, tmem[UR4+0x40] ;  /* 0x00004004002879ee */ /* 0x000ee20008340000 */
[----:B------:R-:W-:-:S02]  /*2290*/  F2FP.SATFINITE.E4M3.F32.PACK_AB_MERGE_C R110, R111, R110, RZ ;  /* 0x0000006e6f6e723e */ /* 0x000fc400048070ff */
[----:B------:R-:W-:Y:S02]  /*22a0*/  F2FP.SATFINITE.E4M3.F32.PACK_AB_MERGE_C R114, R115, R114, RZ ;  /* 0x000000727372723e */ /* 0x000fe400048070ff */
[----:B------:R-:W-:Y:S02]  /*22b0*/  F2FP.SATFINITE.E4M3.F32.PACK_AB_MERGE_C R165, R105, R104, R106 ;  /* 0x0000006869a5723e */ /* 0x000fe4000480706a */
[----:B------:R-:W-:Y:S02]  /*22c0*/  F2FP.SATFINITE.E4M3.F32.PACK_AB_MERGE_C R166, R109, R108, R110 ;  /* 0x0000006c6da6723e */ /* 0x000fe4000480706e */
[----:B------:R-:W-:Y:S02]  /*22d0*/  F2FP.SATFINITE.E4M3.F32.PACK_AB_MERGE_C R167, R113, R112, R114 ;  /* 0x0000007071a7723e */ /* 0x000fe40004807072 */
[----:B------:R-:W-:Y:S02]  /*22e0*/  F2FP.SATFINITE.E4M3.F32.PACK_AB_MERGE_C R118, R119, R118, RZ ;  /* 0x000000767776723e */ /* 0x000fe400048070ff */
[----:B------:R-:W-:-:S02]  /*22f0*/  F2FP.SATFINITE.E4M3.F32.PACK_AB_MERGE_C R122, R123, R122, RZ ;  /* 0x0000007a7b7a723e */ /* 0x000fc400048070ff */
[----:B------:R-:W-:Y:S02]  /*2300*/  F2FP.SATFINITE.E4M3.F32.PACK_AB_MERGE_C R126, R127, R126, RZ ;  /* 0x0000007e7f7e723e */ /* 0x000fe400048070ff */
[----:B------:R-:W-:Y:S02]  /*2310*/  F2FP.SATFINITE.E4M3.F32.PACK_AB_MERGE_C R119, R131, R130, RZ ;  /* 0x000000828377723e */ /* 0x000fe400048070ff */
[----:B------:R-:W-:Y:S02]  /*2320*/  F2FP.SATFINITE.E4M3.F32.PACK_AB_MERGE_C R134, R135, R134, RZ ;  /* 0x000000868786723e */ /* 0x000fe400048070ff */
[----:B------:R-:W-:Y:S02]  /*2330*/  F2FP.SATFINITE.E4M3.F32.PACK_AB_MERGE_C R138, R139, R138, RZ ;  /* 0x0000008a8b8a723e */ /* 0x000fe400048070ff */
[----:B------:R-:W-:Y:S02]  /*2340*/  F2FP.SATFINITE.E4M3.F32.PACK_AB_MERGE_C R142, R143, R142, RZ ;  /* 0x0000008e8f8e723e */ /* 0x000fe400048070ff */
[----:B---3--:R-:W-:-:S02]  /*2350*/  F2FP.SATFINITE.E4M3.F32.PACK_AB_MERGE_C R42, R43, R42, RZ ;  /* 0x0000002a2b2a723e */ /* 0x008fc400048070ff */
[----:B------:R-:W-:Y:S02]  /*2360*/  F2FP.SATFINITE.E4M3.F32.PACK_AB_MERGE_C R46, R47, R46, RZ ;  /* 0x0000002e2f2e723e */ /* 0x000fe400048070ff */
[----:B------:R-:W-:Y:S02]  /*2370*/  F2FP.SATFINITE.E4M3.F32.PACK_AB_MERGE_C R50, R51, R50, RZ ;  /* 0x000000323332723e */ /* 0x000fe400048070ff */
[----:B------:R-:W-:Y:S02]  /*2380*/  F2FP.SATFINITE.E4M3.F32.PACK_AB_MERGE_C R54, R55, R54, RZ ;  /* 0x000000363736723e */ /* 0x000fe400048070ff */
[----:B------:R-:W-:Y:S02]  /*2390*/  F2FP.SATFINITE.E4M3.F32.PACK_AB_MERGE_C R58, R59, R58, RZ ;  /* 0x0000003a3b3a723e */ /* 0x000fe400048070ff */
[----:B------:R-:W-:Y:S02]  /*23a0*/  F2FP.SATFINITE.E4M3.F32.PACK_AB_MERGE_C R62, R63, R62, RZ ;  /* 0x0000003e3f3e723e */ /* 0x000fe400048070ff */
[----:B------:R-:W-:-:S02]  /*23b0*/  F2FP.SATFINITE.E4M3.F32.PACK_AB_MERGE_C R66, R67, R66, RZ ;  /* 0x000000424342723e */ /* 0x000fc400048070ff */
[----:B------:R-:W-:Y:S02]  /*23c0*/  F2FP.SATFINITE.E4M3.F32.PACK_AB_MERGE_C R70, R71, R70, RZ ;  /* 0x000000464746723e */ /* 0x000fe400048070ff */
[----:B------:R-:W-:Y:S02]  /*23d0*/  F2FP.SATFINITE.E4M3.F32.PACK_AB_MERGE_C R74, R75, R74, RZ ;  /* 0x0000004a4b4a723e */ /* 0x000fe400048070ff */
[----:B------:R-:W-:Y:S02]  /*23e0*/  F2FP.SATFINITE.E4M3.F32.PACK_AB_MERGE_C R104, R41, R40, R42 ;  /* 0x000000282968723e */ /* 0x000fe4000480702a */
[----:B------:R-:W-:Y:S02]  /*23f0*/  F2FP.SATFINITE.E4M3.F32.PACK_AB_MERGE_C R105, R45, R44, R46 ;  /* 0x0000002c2d69723e */ /* 0x000fe4000480702e */
[----:B------:R-:W-:Y:S02]  /*2400*/  F2FP.SATFINITE.E4M3.F32.PACK_AB_MERGE_C R106, R49, R48, R50 ;  /* 0x00000030316a723e */ /* 0x000fe40004807032 */
[----:B------:R-:W-:-:S02]  /*2410*/  F2FP.SATFINITE.E4M3.F32.PACK_AB_MERGE_C R107, R53, R52, R54 ;  /* 0x00000034356b723e */ /* 0x000fc40004807036 */
[----:B------:R-:W-:Y:S02]  /*2420*/  F2FP.SATFINITE.E4M3.F32.PACK_AB_MERGE_C R108, R57, R56, R58 ;  /* 0x00000038396c723e */ /* 0x000fe4000480703a */
[----:B------:R-:W-:Y:S02]  /*2430*/  F2FP.SATFINITE.E4M3.F32.PACK_AB_MERGE_C R109, R61, R60, R62 ;  /* 0x0000003c3d6d723e */ /* 0x000fe4000480703e */
[----:B------:R-:W-:Y:S02]  /*2440*/  F2FP.SATFINITE.E4M3.F32.PACK_AB_MERGE_C R110, R65, R64, R66 ;  /* 0x00000040416e723e */ /* 0x000fe40004807042 */
[----:B------:R-:W-:Y:S02]  /*2450*/  F2FP.SATFINITE.E4M3.F32.PACK_AB_MERGE_C R111, R69, R68, R70 ;  /* 0x00000044456f723e */ /* 0x000fe40004807046 */
[----:B------:R-:W-:Y:S02]  /*2460*/  F2FP.SATFINITE.E4M3.F32.PACK_AB_MERGE_C R112, R73, R72, R74 ;  /* 0x000000484970723e */ /* 0x000fe4000480704a */
[----:B------:R-:W3:Y:S01]  /*2470*/  LDTM.x64 R12, tmem[UR4+0x80] ;  /* 0x00008004000c79ee */ /* 0x000ee20008340000 */
[----:B------:R-:W-:-:S02]  /*2480*/  F2FP.SATFINITE.E4M3.F32.PACK_AB_MERGE_C R90, R91, R90, RZ ;  /* 0x0000005a5b5a723e */ /* 0x000fc400048070ff */
[----:B------:R-:W-:Y:S02]  /*2490*/  F2FP.SATFINITE.E4M3.F32.PACK_AB_MERGE_C R78, R79, R78, RZ ;  /* 0x0000004e4f4e723e */ /* 0x000fe400048070ff */
[----:B------:R-:W-:Y:S02]  /*24a0*/  F2FP.SATFINITE.E4M3.F32.PACK_AB_MERGE_C R82, R83, R82, RZ ;  /* 0x000000525352723e */ /* 0x000fe400048070ff */
[----:B------:R-:W-:Y:S02]  /*24b0*/  F2FP.SATFINITE.E4M3.F32.PACK_AB_MERGE_C R86, R87, R86, RZ ;  /* 0x000000565756723e */ /* 0x000fe400048070ff */
[----:B------:R-:W-:Y:S02]  /*24c0*/  F2FP.SATFINITE.E4M3.F32.PACK_AB_MERGE_C R94, R95, R94, RZ ;  /* 0x0000005e5f5e723e */ /* 0x000fe400048070ff */
[----:B------:R-:W-:Y:S02]  /*24d0*/  F2FP.SATFINITE.E4M3.F32.PACK_AB_MERGE_C R88, R89, R88, R90 ;  /* 0x000000585958723e */ /* 0x000fe4000480705a */
[----:B------:R-:W-:-:S02]  /*24e0*/  F2FP.SATFINITE.E4M3.F32.PACK_AB_MERGE_C R113, R77, R76, R78 ;  /* 0x0000004c4d71723e */ /* 0x000fc4000480704e */
[----:B------:R-:W-:Y:S02]  /*24f0*/  F2FP.SATFINITE.E4M3.F32.PACK_AB_MERGE_C R114, R81, R80, R82 ;  /* 0x000000505172723e */ /* 0x000fe40004807052 */
[----:B------:R-:W-:Y:S02]  /*2500*/  F2FP.SATFINITE.E4M3.F32.PACK_AB_MERGE_C R115, R85, R84, R86 ;  /* 0x000000545573723e */ /* 0x000fe40004807056 */
[----:B------:R-:W-:Y:S02]  /*2510*/  F2FP.SATFINITE.E4M3.F32.PACK_AB_MERGE_C R89, R93, R92, R94 ;  /* 0x0000005c5d59723e */ /* 0x000fe4000480705e */
        /* <DEDUP_REMOVED lines=11> */
[----:B------:R-:W-:Y:S02]  /*25d0*/  F2FP.SATFINITE.E4M3.F32.PACK_AB_MERGE_C R50, R51, R50, RZ ;  /* 0x000000323332723e */ /* 0x000fe400048070ff */
[----:B------:R-:W-:Y:S02]  /*25e0*/  F2FP.SATFINITE.E4M3.F32.PACK_AB_MERGE_C R54, R55, R54, RZ ;  /* 0x000000363736723e */ /* 0x000fe400048070ff */
[----:B------:R-:W-:Y:S02]  /*25f0*/  F2FP.SATFINITE.E4M3.F32.PACK_AB_MERGE_C R58, R59, R58, RZ ;  /* 0x0000003a3b3a723e */ /* 0x000fe400048070ff */
[----:B------:R-:W-:-:S02]  /*2600*/  F2FP.SATFINITE.E4M3.F32.PACK_AB_MERGE_C R62, R63, R62, RZ ;  /* 0x0000003e3f3e723e */ /* 0x000fc400048070ff */
[----:B------:R-:W-:Y:S02]  /*2610*/  F2FP.SATFINITE.E4M3.F32.PACK_AB_MERGE_C R66, R67, R66, RZ ;  /* 0x000000424342723e */ /* 0x000fe400048070ff */
[----:B------:R-:W-:Y:S02]  /*2620*/  F2FP.SATFINITE.E4M3.F32.PACK_AB_MERGE_C R76, R13, R12, R14 ;  /* 0x0000000c0d4c723e */ /* 0x000fe4000480700e */
        /* <DEDUP_REMOVED lines=13> */
[----:B-----5:R-:W3:Y:S01]  /*2700*/  LDTM.x64 R4, tmem[UR4+0xc0] ;  /* 0x0000c004000479ee */ /* 0x020ee20008340000 */
[----:B------:R-:W-:Y:S01]  /*2710*/  F2FP.SATFINITE.E4M3.F32.PACK_AB_MERGE_C R70, R71, R70, RZ ;  /* 0x000000464746723e */ /* 0x000fe200048070ff */
[----:B------:R-:W-:Y:S01]  /*2720*/  NOP ;  /* 0x0000000000007918 */ /* 0x000fe20000000000 */
[----:B------:R-:W-:Y:S01]  /*2730*/  F2FP.SATFINITE.E4M3.F32.PACK_AB_MERGE_C R154, R155, R154, RZ ;  /* 0x0000009a9b9a723e */ /* 0x000fe200048070ff */
[----:B------:R-:W-:Y:S01]  /*2740*/  ULEA UR4, UR22, UR8, 0xe ;  /* 0x0000000816047291 */ /* 0x000fe2000f8e70ff */
[----:B------:R-:W-:Y:S01]  /*2750*/  F2FP.SATFINITE.E4M3.F32.PACK_AB_MERGE_C R94, R69, R68, R70 ;  /* 0x00000044455e723e */ /* 0x000fe20004807046 */
[----:B------:R-:W-:Y:S01]  /*2760*/  IMAD.SHL.U32 R69, R0, 0x10, RZ ;  /* 0x0000001000457824 */ /* 0x000fe200078e00ff */
[----:B------:R-:W-:-:S02]  /*2770*/  LOP3.LUT R0, R3, 0x3f80, RZ, 0xc0, !PT ;  /* 0x00003f8003007812 */ /* 0x000fc400078ec0ff */
[----:B------:R-:W-:Y:S02]  /*2780*/  F2FP.SATFINITE.E4M3.F32.PACK_AB_MERGE_C R158, R159, R158, RZ ;  /* 0x0000009e9f9e723e */ /* 0x000fe400048070ff */
[----:B------:R-:W-:Y:S02]  /*2790*/  LOP3.LUT R0, R0, 0x70, R69, 0xf8, !PT ;  /* 0x0000007000007812 */ /* 0x000fe400078ef845 */
[----:B------:R-:W-:Y:S02]  /*27a0*/  F2FP.SATFINITE.E4M3.F32.PACK_AB_MERGE_C R151, R163, R162, RZ ;  /* 0x000000a2a397723e */ /* 0x000fe400048070ff */
[----:B------:R-:W-:Y:S01]  /*27b0*/  F2FP.SATFINITE.E4M3.F32.PACK_AB_MERGE_C R74, R75, R74, RZ ;  /* 0x0000004a4b4a723e */ /* 0x000fe200048070ff */
[----:B--2---:R-:W-:Y:S01]  /*27c0*/  STS.128 [R0+UR8], R164 ;  /* 0x000000a400007988 */ /* 0x004fe20008000c08 */
[----:B------:R-:W-:Y:S02]  /*27d0*/  F2FP.SATFINITE.E4M3.F32.PACK_AB_MERGE_C R116, R117, R116, R118 ;  /* 0x000000747574723e */ /* 0x000fe40004807076 */
[----:B------:R-:W-:Y:S01]  /*27e0*/  F2FP.SATFINITE.E4M3.F32.PACK_AB_MERGE_C R117, R121, R120, R122 ;  /* 0x000000787975723e */ /* 0x000fe2000480707a */
[----:B------:R2:W-:Y:S01]  /*27f0*/  STS.128 [R0+UR8+0x4000], R76 ;  /* 0x0040004c00007988 */ /* 0x0005e20008000c08 */
[----:B------:R-:W-:-:S02]  /*2800*/  F2FP.SATFINITE.E4M3.F32.PACK_AB_MERGE_C R118, R125, R124, R126 ;  /* 0x0000007c7d76723e */ /* 0x000fc4000480707e */
[----:B------:R-:W-:Y:S02]  /*2810*/  F2FP.SATFINITE.E4M3.F32.PACK_AB_MERGE_C R119, R129, R128, R119 ;  /* 0x000000808177723e */ /* 0x000fe40004807077 */
[----:B---3--:R-:W-:Y:S02]  /*2820*/  F2FP.SATFINITE.E4M3.F32.PACK_AB_MERGE_C R6, R7, R6, RZ ;  /* 0x000000060706723e */ /* 0x008fe400048070ff */
[----:B------:R-:W-:Y:S02]  /*2830*/  F2FP.SATFINITE.E4M3.F32.PACK_AB_MERGE_C R10, R11, R10, RZ ;  /* 0x0000000a0b0a723e */ /* 0x000fe400048070ff */
[----:B------:R-:W-:Y:S02]  /*2840*/  F2FP.SATFINITE.E4M3.F32.PACK_AB_MERGE_C R14, R15, R14, RZ ;  /* 0x0000000e0f0e723e */ /* 0x000fe400048070ff */
[----:B------:R-:W-:Y:S02]  /*2850*/  F2FP.SATFINITE.E4M3.F32.PACK_AB_MERGE_C R7, R19, R18, RZ ;  /* 0x000000121307723e */ /* 0x000fe400048070ff */
[----:B------:R-:W-:-:S02]  /*2860*/  F2FP.SATFINITE.E4M3.F32.PACK_AB_MERGE_C R22, R23, R22, RZ ;  /* 0x000000161716723e */ /* 0x000fc400048070ff */
[----:B------:R-:W-:Y:S02]  /*2870*/  F2FP.SATFINITE.E4M3.F32.PACK_AB_MERGE_C R132, R133, R132, R134 ;  /* 0x000000848584723e */ /* 0x000fe40004807086 */
[----:B------:R-:W-:Y:S02]  /*2880*/  F2FP.SATFINITE.E4M3.F32.PACK_AB_MERGE_C R26, R27, R26, RZ ;  /* 0x0000001a1b1a723e */ /* 0x000fe400048070ff */
[----:B------:R-:W-:Y:S02]  /*2890*/  F2FP.SATFINITE.E4M3.F32.PACK_AB_MERGE_C R30, R31, R30, RZ ;  /* 0x0000001e1f1e723e */ /* 0x000fe400048070ff */
[----:B------:R-:W-:Y:S02]  /*28a0*/  F2FP.SATFINITE.E4M3.F32.PACK_AB_MERGE_C R23, R35, R34, RZ ;  /* 0x000000222317723e */ /* 0x000fe400048070ff */
[----:B------:R-:W-:Y:S02]  /*28b0*/  F2FP.SATFINITE.E4M3.F32.PACK_AB_MERGE_C R38, R39, R38, RZ ;  /* 0x000000262726723e */ /* 0x000fe400048070ff */
[----:B------:R-:W-:-:S02]  /*28c0*/  F2FP.SATFINITE.E4M3.F32.PACK_AB_MERGE_C R4, R5, R4, R6 ;  /* 0x000000040504723e */ /* 0x000fc40004807006 */
[----:B------:R-:W-:Y:S02]  /*28d0*/  LOP3.LUT R2, R0, 0x10, RZ, 0x3c, !PT ;  /* 0x0000001000027812 */ /* 0x000fe400078e3cff */
[----:B------:R-:W-:Y:S02]  /*28e0*/  F2FP.SATFINITE.E4M3.F32.PACK_AB_MERGE_C R133, R137, R136, R138 ;  /* 0x000000888985723e */ /* 0x000fe4000480708a */
[----:B------:R-:W-:Y:S01]  /*28f0*/  F2FP.SATFINITE.E4M3.F32.PACK_AB_MERGE_C R134, R141, R140, R142 ;  /* 0x0000008c8d86723e */ /* 0x000fe2000480708e */
[----:B------:R3:W-:Y:S01]  /*2900*/  STS.128 [R2+UR8], R116 ;  /* 0x0000007402007988 */ /* 0x0007e20008000c08 */
[----:B------:R-:W-:Y:S02]  /*2910*/  F2FP.SATFINITE.E4M3.F32.PACK_AB_MERGE_C R135, R145, R144, R135 ;  /* 0x000000909187723e */ /* 0x000fe40004807087 */
[----:B------:R-:W-:Y:S01]  /*2920*/  F2FP.SATFINITE.E4M3.F32.PACK_AB_MERGE_C R148, R149, R148, R150 ;  /* 0x000000949594723e */ /* 0x000fe20004807096 */
[----:B------:R3:W-:Y:S01]  /*2930*/  STS.128 [R2+UR8+0x4000], R80 ;  /* 0x0040005002007988 */ /* 0x0007e20008000c08 */
[----:B------:R-:W-:-:S02]  /*2940*/  F2FP.SATFINITE.E4M3.F32.PACK_AB_MERGE_C R42, R43, R42, RZ ;  /* 0x0000002a2b2a723e */ /* 0x000fc400048070ff */
[----:B------:R-:W-:Y:S02]  /*2950*/  F2FP.SATFINITE.E4M3.F32.PACK_AB_MERGE_C R46, R47, R46, RZ ;  /* 0x0000002e2f2e723e */ /* 0x000fe400048070ff */
[----:B------:R-:W-:Y:S02]  /*2960*/  F2FP.SATFINITE.E4M3.F32.PACK_AB_MERGE_C R39, R51, R50, RZ ;  /* 0x000000323327723e */ /* 0x000fe400048070ff */
[----:B------:R-:W-:Y:S02]  /*2970*/  F2FP.SATFINITE.E4M3.F32.PACK_AB_MERGE_C R54, R55, R54, RZ ;  /* 0x000000363736723e */ /* 0x000fe400048070ff */
[----:B------:R-:W-:Y:S02]  /*2980*/  F2FP.SATFINITE.E4M3.F32.PACK_AB_MERGE_C R5, R9, R8, R10 ;  /* 0x000000080905723e */ /* 0x000fe4000480700a */
[----:B------:R-:W-:Y:S02]  /*2990*/  LOP3.LUT R3, R0, 0x20, RZ, 0x3c, !PT ;  /* 0x0000002000037812 */ /* 0x000fe400078e3cff */
[----:B------:R-:W-:-:S02]  /*29a0*/  F2FP.SATFINITE.E4M3.F32.PACK_AB_MERGE_C R149, R153, R152, R154 ;  /* 0x000000989995723e */ /* 0x000fc4000480709a */
[----:B------:R-:W-:Y:S01]  /*29b0*/  F2FP.SATFINITE.E4M3.F32.PACK_AB_MERGE_C R150, R157, R156, R158 ;  /* 0x0000009c9d96723e */ /* 0x000fe2000480709e */
[----:B------:R3:W-:Y:S01]  /*29c0*/  STS.128 [R3+UR8], R132 ;  /* 0x0000008403007988 */ /* 0x0007e20008000c08 */
[----:B------:R-:W-:Y:S02]  /*29d0*/  F2FP.SATFINITE.E4M3.F32.PACK_AB_MERGE_C R151, R161, R160, R151 ;  /* 0x000000a0a197723e */ /* 0x000fe40004807097 */
[----:B------:R-:W-:Y:S01]  /*29e0*/  F2FP.SATFINITE.E4M3.F32.PACK_AB_MERGE_C R98, R99, R98, RZ ;  /* 0x000000626362723e */ /* 0x000fe200048070ff */
[----:B------:R3:W-:Y:S01]  /*29f0*/  STS.128 [R3+UR8+0x4000], R84 ;  /* 0x0040005403007988 */ /* 0x0007e20008000c08 */
[----:B------:R-:W-:Y:S02]  /*2a00*/  F2FP.SATFINITE.E4M3.F32.PACK_AB_MERGE_C R91, R103, R102, RZ ;  /* 0x00000066675b723e */ /* 0x000fe400048070ff */
[----:B------:R-:W-:Y:S02]  /*2a10*/  F2FP.SATFINITE.E4M3.F32.PACK_AB_MERGE_C R95, R73, R72, R74 ;  /* 0x00000048495f723e */ /* 0x000fe4000480704a */
[----:B------:R-:W-:-:S02]  /*2a20*/  F2FP.SATFINITE.E4M3.F32.PACK_AB_MERGE_C R58, R59, R58, RZ ;  /* 0x0000003a3b3a723e */ /* 0x000fc400048070ff */
[----:B------:R-:W-:Y:S02]  /*2a30*/  F2FP.SATFINITE.E4M3.F32.PACK_AB_MERGE_C R62, R63, R62, RZ ;  /* 0x0000003e3f3e723e */ /* 0x000fe400048070ff */
[----:B------:R-:W-:Y:S02]  /*2a40*/  F2FP.SATFINITE.E4M3.F32.PACK_AB_MERGE_C R66, R67, R66, RZ ;  /* 0x000000424342723e */ /* 0x000fe400048070ff */
[----:B------:R-:W-:Y:S02]  /*2a50*/  LOP3.LUT R8, R0, 0x30, RZ, 0x3c, !PT ;  /* 0x0000003000087812 */ /* 0x000fe400078e3cff */
[----:B------:R-:W-:Y:S02]  /*2a60*/  F2FP.SATFINITE.E4M3.F32.PACK_AB_MERGE_C R6, R13, R12, R14 ;  /* 0x0000000c0d06723e */ /* 0x000fe4000480700e */
[----:B------:R-:W-:Y:S01]  /*2a70*/  F2FP.SATFINITE.E4M3.F32.PACK_AB_MERGE_C R7, R17, R16, R7 ;  /* 0x000000101107723e */ /* 0x000fe20004807007 */
[----:B------:R3:W-:Y:S01]  /*2a80*/  STS.128 [R8+UR8], R148 ;  /* 0x0000009408007988 */ /* 0x0007e20008000c08 */
[----:B------:R-:W-:-:S02]  /*2a90*/  F2FP.SATFINITE.E4M3.F32.PACK_AB_MERGE_C R20, R21, R20, R22 ;  /* 0x000000141514723e */ /* 0x000fc40004807016 */
[C---:B------:R-:W-:Y:S01]  /*2aa0*/  LOP3.LUT R9, R0.reuse, 0x40, RZ, 0x3c, !PT ;  /* 0x0000004000097812 */ /* 0x040fe200078e3cff */
[----:B------:R3:W-:Y:S01]  /*2ab0*/  STS.128 [R8+UR8+0x4000], R92 ;  /* 0x0040005c08007988 */ /* 0x0007e20008000c08 */
[----:B------:R-:W-:Y:S02]  /*2ac0*/  F2FP.SATFINITE.E4M3.F32.PACK_AB_MERGE_C R21, R25, R24, R26 ;  /* 0x000000181915723e */ /* 0x000fe4000480701a */
[----:B------:R-:W-:Y:S01]  /*2ad0*/  F2FP.SATFINITE.E4M3.F32.PACK_AB_MERGE_C R22, R29, R28, R30 ;  /* 0x0000001c1d16723e */ /* 0x000fe2000480701e */
[----:B------:R3:W-:Y:S01]  /*2ae0*/  STS.128 [R9+UR8], R104 ;  /* 0x0000006809007988 */ /* 0x0007e20008000c08 */
[----:B------:R-:W-:Y:S02]  /*2af0*/  F2FP.SATFINITE.E4M3.F32.PACK_AB_MERGE_C R23, R33, R32, R23 ;  /* 0x000000202117723e */ /* 0x000fe40004807017 */
[----:B------:R-:W-:Y:S01]  /*2b00*/  F2FP.SATFINITE.E4M3.F32.PACK_AB_MERGE_C R36, R37, R36, R38 ;  /* 0x000000242524723e */ /* 0x000fe20004807026 */
[----:B------:R3:W-:Y:S01]  /*2b10*/  STS.128 [R9+UR8+0x4000], R4 ;  /* 0x0040000409007988 */ /* 0x0007e20008000c08 */
[----:B------:R-:W-:-:S02]  /*2b20*/  LOP3.LUT R10, R0, 0x50, RZ, 0x3c, !PT ;  /* 0x00000050000a7812 */ /* 0x000fc400078e3cff */
[----:B------:R-:W-:Y:S02]  /*2b30*/  F2FP.SATFINITE.E4M3.F32.PACK_AB_MERGE_C R37, R41, R40, R42 ;  /* 0x000000282925723e */ /* 0x000fe4000480702a */
[----:B------:R-:W-:Y:S01]  /*2b40*/  F2FP.SATFINITE.E4M3.F32.PACK_AB_MERGE_C R38, R45, R44, R46 ;  /* 0x0000002c2d26723e */ /* 0x000fe2000480702e */
[----:B------:R3:W-:Y:S01]  /*2b50*/  STS.128 [R10+UR8], R108 ;  /* 0x0000006c0a007988 */ /* 0x0007e20008000c08 */
[----:B------:R-:W-:Y:S02]  /*2b60*/  F2FP.SATFINITE.E4M3.F32.PACK_AB_MERGE_C R39, R49, R48, R39 ;  /* 0x000000303127723e */ /* 0x000fe40004807027 */
[----:B------:R-:W-:Y:S01]  /*2b70*/  F2FP.SATFINITE.E4M3.F32.PACK_AB_MERGE_C R52, R53, R52, R54 ;  /* 0x000000343534723e */ /* 0x000fe20004807036 */
[----:B------:R3:W-:Y:S01]  /*2b80*/  STS.128 [R10+UR8+0x4000], R20 ;  /* 0x004000140a007988 */ /* 0x0007e20008000c08 */
[----:B------:R-:W-:Y:S02]  /*2b90*/  LOP3.LUT R11, R0, 0x60, RZ, 0x3c, !PT ;  /* 0x00000060000b7812 */ /* 0x000fe400078e3cff */
[----:B------:R-:W-:-:S02]  /*2ba0*/  F2FP.SATFINITE.E4M3.F32.PACK_AB_MERGE_C R90, R97, R96, R98 ;  /* 0x00000060615a723e */ /* 0x000fc40004807062 */
[----:B------:R-:W-:Y:S01]  /*2bb0*/  F2FP.SATFINITE.E4M3.F32.PACK_AB_MERGE_C R91, R101, R100, R91 ;  /* 0x00000064655b723e */ /* 0x000fe2000480705b */
[----:B------:R3:W-:Y:S01]  /*2bc0*/  STS.128 [R11+UR8], R112 ;  /* 0x000000700b007988 */ /* 0x0007e20008000c08 */
[----:B------:R-:W-:Y:S02]  /*2bd0*/  F2FP.SATFINITE.E4M3.F32.PACK_AB_MERGE_C R53, R57, R56, R58 ;  /* 0x000000383935723e */ /* 0x000fe4000480703a */
[----:B------:R-:W-:Y:S01]  /*2be0*/  F2FP.SATFINITE.E4M3.F32.PACK_AB_MERGE_C R54, R61, R60, R62 ;  /* 0x0000003c3d36723e */ /* 0x000fe2000480703e */
[----:B------:R3:W-:Y:S01]  /*2bf0*/  STS.128 [R11+UR8+0x4000], R36 ;  /* 0x004000240b007988 */ /* 0x0007e20008000c08 */
[----:B------:R-:W-:Y:S02]  /*2c00*/  F2FP.SATFINITE.E4M3.F32.PACK_AB_MERGE_C R55, R65, R64, R66 ;  /* 0x000000404137723e */ /* 0x000fe40004807042 */
[----:B--2---:R-:W-:-:S05]  /*2c10*/  LOP3.LUT R0, R0, 0x70, RZ, 0x3c, !PT ;  /* 0x0000007000007812 */ /* 0x004fca00078e3cff */
[----:B------:R3:W-:Y:S04]  /*2c20*/  STS.128 [R0+UR8], R88 ;  /* 0x0000005800007988 */ /* 0x0007e80008000c08 */
[----:B------:R3:W-:Y:S01]  /*2c30*/  STS.128 [R0+UR8+0x4000], R52 ;  /* 0x0040003400007988 */ /* 0x0007e20008000c08 */
[----:B------:R2:W-:Y:S06]  /*2c40*/  MEMBAR.ALL.CTA ;  /* 0x0000000000007992 */ /* 0x0005ec0000008000 */
[----:B--2---:R-:W2:Y:S02]  /*2c50*/  FENCE.VIEW.ASYNC.S ;  /* 0x00000000000073c6 */ /* 0x004ea40000000000 */
[----:B--2---:R-:W-:Y:S06]  /*2c60*/  BAR.SYNC.DEFER_BLOCKING 0x0 ;  /* 0x0000000000007b1d */ /* 0x004fec0000010000 */
[----:B------:R3:W-:Y:S01]  /*2c70*/  @UP1 UTMASTG.2D [UR4], [UR20] ;  /* 0x00000004140013b5 */ /* 0x0007e20008008000 */
[----:B------:R0:W-:Y:S01]  /*2c80*/  UTMACMDFLUSH ;  /* 0x00000000000079b7 */ /* 0x0001e20000000000 */
[----:B------:R-:W-:-:S04]  /*2c90*/  DEPBAR.LE SB0, 0x0 ;  /* 0x000080000000791a */ /* 0x000fc80000000000 */
[----:B------:R-:W-:Y:S08]  /*2ca0*/  BAR.SYNC.DEFER_BLOCKING 0x0 ;  /* 0x0000000000007b1d */ /* 0x000ff00000010000 */
[----:B------:R-:W-:Y:S06]  /*2cb0*/  BAR.SYNC.DEFER_BLOCKING 0x0 ;  /* 0x0000000000007b1d */ /* 0x000fec0000010000 */
[----:B---3--:R-:W-:Y:S05]  /*2cc0*/  @P2 BRA `(.L_x_68) ;  /* 0x0000000000a02947 */ /* 0x008fea0003800000 */
[----:B------:R-:W2:Y:S01]  /*2cd0*/  S2UR UR5, SR_CgaCtaId ;  /* 0x00000000000579c3 */ /* 0x000ea20000008800 */
[----:B------:R-:W-:Y:S01]  /*2ce0*/  NOP ;  /* 0x0000000000007918 */ /* 0x000fe20000000000 */
[----:B------:R-:W-:Y:S01]  /*2cf0*/  UMOV UR4, 0x50 ;  /* 0x0000005000047882 */ /* 0x000fe20000000000 */
[----:B------:R-:W-:Y:S02]  /*2d00*/  IMAD.U32 R0, RZ, RZ, UR23 ;  /* 0x00000017ff007e24 */ /* 0x000fe4000f8e00ff */
[----:B------:R-:W-:Y:S02]  /*2d10*/  IMAD.MOV.U32 R3, RZ, RZ, 0xff ;  /* 0x000000ffff037424 */ /* 0x000fe400078e00ff */
[----:B------:R-:W-:Y:S01]  /*2d20*/  IMAD.MOV.U32 R7, RZ, RZ, 0x1 ;  /* 0x00000001ff077424 */ /* 0x000fe200078e00ff */
[----:B------:R-:W-:-:S04]  /*2d30*/  LOP3.LUT R0, R0, 0xffff, RZ, 0xc0, !PT ;  /* 0x0000ffff00007812 */ /* 0x000fc800078ec0ff */
[----:B------:R-:W-:-:S05]  /*2d40*/  SHF.R.U32.HI R0, RZ, 0x5, R0 ;  /* 0x00000005ff007819 */ /* 0x000fca0000011600 */
[----:B------:R-:W-:Y:S01]  /*2d50*/  VIADD R2, R0, 0x10 ;  /* 0x0000001000027836 */ /* 0x000fe20000000000 */
[----:B------:R-:W-:Y:S01]  /*2d60*/  SHF.L.U32 R0, R3, R0, RZ ;  /* 0x0000000003007219 */ /* 0x000fe200000006ff */
[----:B--2---:R-:W-:-:S03]  /*2d70*/  ULEA UR6, UR5, UR4, 0x18 ;  /* 0x0000000405067291 */ /* 0x004fc6000f8ec0ff */
[----:B------:R-:W-:-:S04]  /*2d80*/  SHF.L.U32 R3, R7, R2, RZ ;  /* 0x0000000207037219 */ /* 0x000fc800000006ff */
[----:B------:R-:W-:Y:S02]  /*2d90*/  LOP3.LUT R0, R3, R0, RZ, 0xfc, !PT ;  /* 0x0000000003007212 */ /* 0x000fe400078efcff */
[----:B------:R-:W2:Y:S02]  /*2da0*/  LDS R5, [UR6] ;  /* 0x00000006ff057984 */ /* 0x000ea40008000800 */
[C---:B------:R-:W-:Y:S02]  /*2db0*/  LOP3.LUT R2, R0.reuse, 0xffff, RZ, 0xc0, !PT ;  /* 0x0000ffff00027812 */ /* 0x040fe400078ec0ff */
[----:B--2---:R-:W-:-:S04]  /*2dc0*/  LOP3.LUT R3, R0, 0xffff, R5, 0x80, !PT ;  /* 0x0000ffff00037812 */ /* 0x004fc800078e8005 */
[----:B------:R-:W-:-:S13]  /*2dd0*/  ISETP.NE.AND P0, PT, R3, R2, PT ;  /* 0x000000020300720c */ /* 0x000fda0003f05270 */
[----:B------:R-:W-:Y:S05]  /*2de0*/  @P0 BRA `(.L_x_69) ;  /* 0x0000000000500947 */ /* 0x000fea0003800000 */
[----:B------:R-:W-:Y:S02]  /*2df0*/  SHF.R.U32.HI R5, RZ, 0x10, R5 ;  /* 0x00000010ff057819 */ /* 0x000fe40000011605 */
[----:B------:R-:W-:-:S04]  /*2e00*/  SHF.R.U32.HI R2, RZ, 0x10, R0 ;  /* 0x00000010ff027819 */ /* 0x000fc80000011600 */
[----:B------:R-:W-:-:S04]  /*2e10*/  LOP3.LUT R5, R5, R2, RZ, 0xc0, !PT ;  /* 0x0000000205057212 */ /* 0x000fc800078ec0ff */
[----:B------:R-:W-:-:S13]  /*2e20*/  ISETP.NE.AND P0, PT, R5, R2, PT ;  /* 0x000000020500720c */ /* 0x000fda0003f05270 */
[----:B------:R-:W-:Y:S05]  /*2e30*/  @P0 BRA `(.L_x_70) ;  /* 0x0000000000300947 */ /* 0x000fea0003800000 */
[----:B------:R-:W-:Y:S01]  /*2e40*/  R2UR UR4, R0 ;  /* 0x00000000000472ca */ /* 0x000fe200000e0000 */
[----:B------:R-:W-:Y:S01]  /*2e50*/  VOTEU.ANY UR5, UPT, PT ;  /* 0x0000000000057886 */ /* 0x000fe200038e0100 */
[----:B------:R-:W2:Y:S01]  /*2e60*/  S2R R0, SR_LANEID ;  /* 0x0000000000007919 */ /* 0x000ea20000000000 */
[----:B------:R-:W-:-:S10]  /*2e70*/  UFLO.U32 UR5, UR5 ;  /* 0x00000005000572bd */ /* 0x000fd400080e0000 */
[----:B------:R-:W-:-:S06]  /*2e80*/  ULOP3.LUT UR4, URZ, UR4, URZ, 0x33, !UPT ;  /* 0x00000004ff047292 */ /* 0x000fcc000f8e33ff */
[----:B------:R-:W-:-:S04]  /*2e90*/  IMAD.U32 R2, RZ, RZ, UR4 ;  /* 0x00000004ff027e24 */ /* 0x000fc8000f8e00ff */
[----:B------:R-:W3:Y:S02]  /*2ea0*/  REDUX UR7, R2 ;  /* 0x00000000020773c4 */ /* 0x000ee40000000000 */
[----:B------:R4:W-:Y:S01]  /*2eb0*/  UTCATOMSWS.AND URZ, UR4 ;  /* 0x0000000400ff79e3 */ /* 0x0009e20008000000 */
[----:B--2---:R-:W-:Y:S01]  /*2ec0*/  ISETP.EQ.U32.AND P0, PT, R0, UR5, PT ;  /* 0x0000000500007c0c */ /* 0x004fe2000bf02070 */
[----:B---3--:R-:W-:-:S12]  /*2ed0*/  IMAD.U32 R0, RZ, RZ, UR7 ;  /* 0x00000007ff007e24 */ /* 0x008fd8000f8e00ff */
[----:B------:R4:W-:Y:S01]  /*2ee0*/  @P0 ATOMS.AND RZ, [UR6], R0 ;  /* 0x00000000ffff098c */ /* 0x0009e2000a800006 */
[----:B------:R-:W-:Y:S05]  /*2ef0*/  BRA `(.L_x_68) ;  /* 0x0000000000147947 */ /* 0x000fea0003800000 */
.L_x_70:
[----:B------:R-:W-:-:S07]  /*2f00*/  MOV R2, 0x2f20 ;  /* 0x00002f2000027802 */ /* 0x000fce0000000f00 */
[----:B-1----:R-:W-:Y:S05]  /*2f10*/  CALL.REL.NOINC `($__internal_0_$__cuda_sm10x_tcgen05_guardrail_trap_col_being_dealloced_not_returned_by_alloc) ;  /* 0x0000000000447944 */ /* 0x002fea0003c00000 */
[----:B------:R-:W-:Y:S05]  /*2f20*/  BRA `(.L_x_68) ;  /* 0x0000000000087947 */ /* 0x000fea0003800000 */
.L_x_69:
[----:B------:R-:W-:-:S07]  /*2f30*/  MOV R2, 0x2f50 ;  /* 0x00002f5000027802 */ /* 0x000fce0000000f00 */
[----:B-1----:R-:W-:Y:S05]  /*2f40*/  CALL.REL.NOINC `($__internal_2_$__cuda_sm10x_tcgen05_guardrail_trap_unallocated_columns_being_dealloced) ;  /* 0x0000000000507944 */ /* 0x002fea0003c00000 */
.L_x_68:
[----:B------:R-:W-:Y:S01]  /*2f50*/  NOP ;  /* 0x0000000000007918 */ /* 0x000fe20000000000 */
[----:B----4-:R-:W-:Y:S05]  /*2f60*/  EXIT ;  /* 0x000000000000794d */ /* 0x010fea0003800000 */
.L_x_57:
[----:B------:R-:W2:Y:S02]  /*2f70*/  SYNCS.PHASECHK.TRANS64.TRYWAIT P0, [UR8+0xc000], RZ ;  /* 0x00c000ffff0075a7 */ /* 0x000ea40008001108 */
[----:B--2---:R-:W-:Y:S05]  /*2f80*/  @!P0 BRA `(.L_x_57) ;  /* 0xfffffffc00f88947 */ /* 0x004fea000383ffff */
[----:B------:R-:W-:Y:S05]  /*2f90*/  BRA `(.L_x_71) ;  /* 0xffffffe800a47947 */ /* 0x000fea000383ffff */
.L_x_59:
[----:B------:R-:W2:Y:S02]  /*2fa0*/  SYNCS.PHASECHK.TRANS64.TRYWAIT P1, [UR8+0xc010], RZ ;  /* 0x00c010ffff0075a7 */ /* 0x000ea40008021108 */
[----:B--2---:R-:W-:Y:S05]  /*2fb0*/  @!P1 BRA `(.L_x_59) ;  /* 0xfffffffc00f89947 */ /* 0x004fea000383ffff */
[----:B------:R-:W-:Y:S05]  /*2fc0*/  BRA `(.L_x_72) ;  /* 0xffffffec00187947 */ /* 0x000fea000383ffff */
.L_x_60:
[----:B------:R-:W3:Y:S02]  /*2fd0*/  SYNCS.PHASECHK.TRANS64.TRYWAIT P0, [UR28+0xc000], R3 ;  /* 0x00c00003ff0075a7 */ /* 0x000ee4000800111c */
[----:B---3--:R-:W-:Y:S05]  /*2fe0*/  @!P0 BRA `(.L_x_60) ;  /* 0xfffffffc00f88947 */ /* 0x008fea000383ffff */
[----:B------:R-:W-:Y:S05]  /*2ff0*/  BRA `(.L_x_73) ;  /* 0xffffffec00987947 */ /* 0x000fea000383ffff */
.L_x_62:
[----:B------:R-:W3:Y:S02]  /*3000*/  SYNCS.PHASECHK.TRANS64.TRYWAIT P0, [UR28+0xc010], R3 ;  /* 0x00c01003ff0075a7 */ /* 0x000ee4000800111c */
[----:B---3--:R-:W-:Y:S05]  /*3010*/  @!P0 BRA `(.L_x_62) ;  /* 0xfffffffc00f88947 */ /* 0x008fea000383ffff */
[----:B------:R-:W-:Y:S05]  /*3020*/  BRA `(.L_x_74) ;  /* 0xfffffff000087947 */ /* 0x000fea000383ffff */
        .weak           $__internal_0_$__cuda_sm10x_tcgen05_guardrail_trap_col_being_dealloced_not_returned_by_alloc
        .type           $__internal_0_$__cuda_sm10x_tcgen05_guardrail_trap_col_being_dealloced_not_returned_by_alloc,@function
        .size           $__internal_0_$__cuda_sm10x_tcgen05_guardrail_trap_col_being_dealloced_not_returned_by_alloc,($__internal_1_$__cuda_sm10x_tcgen05_guardrail_trap_phase_invalid_during_alloc - $__internal_0_$__cuda_sm10x_tcgen05_guardrail_trap_col_being_dealloced_not_returned_by_alloc)
$__internal_0_$__cuda_sm10x_tcgen05_guardrail_trap_col_being_dealloced_not_returned_by_alloc:
[----:B------:R-:W-:Y:S05]  /*3030*/  BPT.TRAP 0x1 ;  /* 0x000000040000795c */ /* 0x000fea0000300000 */
[----:B------:R-:W-:-:S04]  /*3040*/  IMAD.MOV.U32 R3, RZ, RZ, 0x0 ;  /* 0x00000000ff037424 */ /* 0x000fc800078e00ff */
[----:B------:R-:W-:Y:S05]  /*3050*/  RET.REL.NODEC R2 `(gluon_tcgen05) ;  /* 0xffffffcc02e87950 */ /* 0x000fea0003c3ffff */
        .weak           $__internal_1_$__cuda_sm10x_tcgen05_guardrail_trap_phase_invalid_during_alloc
        .type           $__internal_1_$__cuda_sm10x_tcgen05_guardrail_trap_phase_invalid_during_alloc,@function
        .size           $__internal_1_$__cuda_sm10x_tcgen05_guardrail_trap_phase_invalid_during_alloc,($__internal_2_$__cuda_sm10x_tcgen05_guardrail_trap_unallocated_columns_being_dealloced - $__internal_1_$__cuda_sm10x_tcgen05_guardrail_trap_phase_invalid_during_alloc)
$__internal_1_$__cuda_sm10x_tcgen05_guardrail_trap_phase_invalid_during_alloc:
[----:B------:R-:W-:Y:S05]  /*3060*/  BPT.TRAP 0x1 ;  /* 0x000000040000795c */ /* 0x000fea0000300000 */
[----:B------:R-:W-:-:S04]  /*3070*/  IMAD.MOV.U32 R3, RZ, RZ, 0x0 ;  /* 0x00000000ff037424 */ /* 0x000fc800078e00ff */
[----:B------:R-:W-:Y:S05]  /*3080*/  RET.REL.NODEC R2 `(gluon_tcgen05) ;  /* 0xffffffcc02dc7950 */ /* 0x000fea0003c3ffff */
        .weak           $__internal_2_$__cuda_sm10x_tcgen05_guardrail_trap_unallocated_columns_being_dealloced
        .type           $__internal_2_$__cuda_sm10x_tcgen05_guardrail_trap_unallocated_columns_being_dealloced,@function
        .size           $__internal_2_$__cuda_sm10x_tcgen05_guardrail_trap_unallocated_columns_being_dealloced,(.L_x_78 - $__internal_2_$__cuda_sm10x_tcgen05_guardrail_trap_unallocated_columns_being_dealloced)
$__internal_2_$__cuda_sm10x_tcgen05_guardrail_trap_unallocated_columns_being_dealloced:
[----:B------:R-:W-:Y:S05]  /*3090*/  BPT.TRAP 0x1 ;  /* 0x000000040000795c */ /* 0x000fea0000300000 */
[----:B------:R-:W-:-:S04]  /*30a0*/  IMAD.MOV.U32 R3, RZ, RZ, 0x0 ;  /* 0x00000000ff037424 */ /* 0x000fc800078e00ff */
[----:B------:R-:W-:Y:S05]  /*30b0*/  RET.REL.NODEC R2 `(gluon_tcgen05) ;  /* 0xffffffcc02d07950 */ /* 0x000fea0003c3ffff */
.L_x_75:
[----:B------:R-:W-:-:S00]  /*30c0*/  BRA `(.L_x_75) ;  /* 0xfffffffc00fc7947 */ /* 0x000fc0000383ffff */
[----:B------:R-:W-:-:S00]  /*30d0*/  NOP ;  /* 0x0000000000007918 */ /* 0x000fc00000000000 */
        /* <DEDUP_REMOVED lines=10> */
.L_x_78:


//--------------------- .nv.shared.gluon_tcgen05  --------------------------
	.section	.nv.shared.gluon_tcgen05,"aw",@nobits
	.sectionflags	@""
	.align	16
	.zero		1024


//--------------------- .nv.shared.reserved.0     --------------------------
	.section	.nv.shared.reserved.0,"aw",@nobits
	.align	8
	.weak		__nv_reservedSMEM_offset_0_alias
	.size		__nv_reservedSMEM_offset_0_alias, 0, 64
	.other		__nv_reservedSMEM_offset_0_alias,@"STO_CUDA_RESERVED_SHARED STV_DEFAULT"
__nv_reservedSMEM_offset_0_alias:
	.zero		0
.nv.shared.reserved.0:
	.zero		64
	.weak		__nv_reservedSMEM_allocation_phase
	.type		__nv_reservedSMEM_allocation_phase,@object
	.size		__nv_reservedSMEM_allocation_phase,(.L_0 - __nv_reservedSMEM_allocation_phase)
__nv_reservedSMEM_allocation_phase:
	.zero		1
.L_0:
	.zero		7
	.weak		__nv_reservedSMEM_devtool_atexit_pc
	.type		__nv_reservedSMEM_devtool_atexit_pc,@object
	.size		__nv_reservedSMEM_devtool_atexit_pc,(__nv_reservedSMEM_allocation_mask - __nv_reservedSMEM_devtool_atexit_pc)
__nv_reservedSMEM_devtool_atexit_pc:
	.zero		8
	.weak		__nv_reservedSMEM_allocation_mask
	.type		__nv_reservedSMEM_allocation_mask,@object
	.size		__nv_reservedSMEM_allocation_mask,(.L_2 - __nv_reservedSMEM_allocation_mask)
__nv_reservedSMEM_allocation_mask:
	.zero		4
.L_2:


//--------------------- .nv.constant0.gluon_tcgen05 --------------------------
	.section	.nv.constant0.gluon_tcgen05,"a",@progbits
	.sectionflags	@""
	.align	4
.nv.constant0.gluon_tcgen05:
	.zero		976


//--------------------- SYMBOLS --------------------------

	.type		.nv.reservedSmem.offset0,@object
	.size		.nv.reservedSmem.offset0,0x4
	.type		.nv.reservedSmem.cap,@object
	.size		.nv.reservedSmem.cap,0x4
